	.target	sm_100a

	.elftype	@"ET_EXEC"


//--------------------- .note.nv.tkinfo           --------------------------
	.section	.note.nv.tkinfo,"",@"SHT_NOTE"
	.sectionflags	@"SHF_NOTE_NV_TKINFO"
	.tkinfo
        /*0018*/ 	.word	0x00000002
        /*0030*/ 	.string	""
        /*0030*/ 	.string	"ptxas"
        /*0030*/ 	.string	"Cuda compilation tools, release 13.0, V13.0.88"
        /*0030*/ 	.string	"Build cuda_13.0.r13.0/compiler.36424714_0"
        /*0030*/ 	.string	"-arch sm_100a -m 64 "



//--------------------- .note.nv.cuinfo           --------------------------
	.section	.note.nv.cuinfo,"",@"SHT_NOTE"
	.sectionflags	@"SHF_NOTE_NV_CUINFO"
        /*0018*/ 	.short	0x0002
        /*001a*/ 	.short	0x0064
        /*001c*/ 	.short	0x0082
	.zero		2


//--------------------- .nv.info                  --------------------------
	.section	.nv.info,"",@"SHT_CUDA_INFO"
	.align	4


	//----- nvinfo : EIATTR_REGCOUNT
	.align		4
        /*0000*/ 	.byte	0x04, 0x2f
        /*0002*/ 	.short	(.L_19 - .L_18)
	.align		4
.L_18:
        /*0004*/ 	.word	index@(_ZN7cutlass13device_kernelINS_4gemm6kernel13GemmUniversalIN4cute5tupleIJiiiiEEENS1_10collective13CollectiveMmaINS1_35MainloopSm100TmaUmmaWarpSpecializedILi32ELi2ELi4ENS5_IJNS4_1CILi2EEENSA_ILi1EEESC_EEEEENS5_IJNSA_ILi256EEENSA_ILi128EEENSA_ILi32EEEEEENS_12float_e4m3_tENS5_IJlSC_lEEESJ_SK_NS4_8TiledMMAINS4_8MMA_AtomIJNS4_10MMA_TraitsINS4_25SM100_MMA_F8F6F4_2x1SM_SSEJSJ_SJ_fSF_SG_NS4_17integral_constantINS4_4UMMA5MajorELSR_0EEESS_NSP_INSQ_7ScaleInELST_0EEESU_EEEEEENS4_6LayoutINS5_IJSC_SC_SC_EEENS5_IJNSA_ILi0EEESZ_SZ_EEEEENS5_IJNS4_10UnderscoreES12_S12_EEEEENS4_18SM100_TMA_2SM_LOADENS4_14ComposedLayoutINS4_7SwizzleILi1ELi4ELi3EEENS4_18smem_ptr_flag_bitsILi8EEENSX_INS5_IJNSA_ILi8EEESH_EEENS5_IJSH_SC_EEEEEEEvNS4_8identityES15_S1F_vS1G_EENS_8epilogue10collective18CollectiveEpilogueINS1I_23Sm100TmaWarpSpecializedILi2ELi2ELi64ELb0ELb0EEEJNS5_IJSG_SG_SH_EEENS5_IJNSX_ISG_SC_EENSX_INSA_ILi64EEESC_EEEEESJ_SK_SJ_SK_NS1I_6fusion15FusionCallbacksIS1M_NS1S_17LinearCombinationISJ_fSJ_fLNS_15FloatRoundStyleE2EEES1N_S1R_JEEENS4_5SM1004TMEM4LOAD26SM100_TMEM_LOAD_32dp32b64xENS4_13SM90_TMA_LOADENS16_INS17_ILi2ELi4ELi3EEES1A_NSX_INS5_IJS1B_S1P_EEENS5_IJS1P_SC_EEEEEEENS4_39AutoVectorizingCopyWithAssumedAlignmentILi128EEENS4_14SM90_TMA_STOREES27_S29_S29_EEEvvEEEEvNT_6ParamsE)
        /*0008*/ 	.word	0x000000de


	//----- nvinfo : EIATTR_FRAME_SIZE
	.align		4
.L_19:
        /*000c*/ 	.byte	0x04, 0x11
        /*000e*/ 	.short	(.L_21 - .L_20)
	.align		4
.L_20:
        /*0010*/ 	.word	index@($__internal_2_$__cuda_sm10x_tcgen05_guardrail_trap_unallocated_columns_being_dealloced)
        /*0014*/ 	.word	0x00000000


	//----- nvinfo : EIATTR_FRAME_SIZE
	.align		4
.L_21:
        /*0018*/ 	.byte	0x04, 0x11
        /*001a*/ 	.short	(.L_23 - .L_22)
	.align		4
.L_22:
        /*001c*/ 	.word	index@($__internal_1_$__cuda_sm10x_tcgen05_guardrail_trap_phase_invalid_during_alloc)
        /*0020*/ 	.word	0x00000000


	//----- nvinfo : EIATTR_FRAME_SIZE
	.align		4
.L_23:
        /*0024*/ 	.byte	0x04, 0x11
        /*0026*/ 	.short	(.L_25 - .L_24)
	.align		4
.L_24:
        /*0028*/ 	.word	index@($__internal_0_$__cuda_sm10x_tcgen05_guardrail_trap_col_being_dealloced_not_returned_by_alloc)
        /*002c*/ 	.word	0x00000000


	//----- nvinfo : EIATTR_FRAME_SIZE
	.align		4
.L_25:
        /*0030*/ 	.byte	0x04, 0x11
        /*0032*/ 	.short	(.L_27 - .L_26)
	.align		4
.L_26:
        /*0034*/ 	.word	index@(_ZN7cutlass13device_kernelINS_4gemm6kernel13GemmUniversalIN4cute5tupleIJiiiiEEENS1_10collective13CollectiveMmaINS1_35MainloopSm100TmaUmmaWarpSpecializedILi32ELi2ELi4ENS5_IJNS4_1CILi2EEENSA_ILi1EEESC_EEEEENS5_IJNSA_ILi256EEENSA_ILi128EEENSA_ILi32EEEEEENS_12float_e4m3_tENS5_IJlSC_lEEESJ_SK_NS4_8TiledMMAINS4_8MMA_AtomIJNS4_10MMA_TraitsINS4_25SM100_MMA_F8F6F4_2x1SM_SSEJSJ_SJ_fSF_SG_NS4_17integral_constantINS4_4UMMA5MajorELSR_0EEESS_NSP_INSQ_7ScaleInELST_0EEESU_EEEEEENS4_6LayoutINS5_IJSC_SC_SC_EEENS5_IJNSA_ILi0EEESZ_SZ_EEEEENS5_IJNS4_10UnderscoreES12_S12_EEEEENS4_18SM100_TMA_2SM_LOADENS4_14ComposedLayoutINS4_7SwizzleILi1ELi4ELi3EEENS4_18smem_ptr_flag_bitsILi8EEENSX_INS5_IJNSA_ILi8EEESH_EEENS5_IJSH_SC_EEEEEEEvNS4_8identityES15_S1F_vS1G_EENS_8epilogue10collective18CollectiveEpilogueINS1I_23Sm100TmaWarpSpecializedILi2ELi2ELi64ELb0ELb0EEEJNS5_IJSG_SG_SH_EEENS5_IJNSX_ISG_SC_EENSX_INSA_ILi64EEESC_EEEEESJ_SK_SJ_SK_NS1I_6fusion15FusionCallbacksIS1M_NS1S_17LinearCombinationISJ_fSJ_fLNS_15FloatRoundStyleE2EEES1N_S1R_JEEENS4_5SM1004TMEM4LOAD26SM100_TMEM_LOAD_32dp32b64xENS4_13SM90_TMA_LOADENS16_INS17_ILi2ELi4ELi3EEES1A_NSX_INS5_IJS1B_S1P_EEENS5_IJS1P_SC_EEEEEEENS4_39AutoVectorizingCopyWithAssumedAlignmentILi128EEENS4_14SM90_TMA_STOREES27_S29_S29_EEEvvEEEEvNT_6ParamsE)
        /*0038*/ 	.word	0x00000000


	//----- nvinfo : EIATTR_MIN_STACK_SIZE
	.align		4
.L_27:
        /*003c*/ 	.byte	0x04, 0x12
        /*003e*/ 	.short	(.L_29 - .L_28)
	.align		4
.L_28:
        /*0040*/ 	.word	index@(_ZN7cutlass13device_kernelINS_4gemm6kernel13GemmUniversalIN4cute5tupleIJiiiiEEENS1_10collective13CollectiveMmaINS1_35MainloopSm100TmaUmmaWarpSpecializedILi32ELi2ELi4ENS5_IJNS4_1CILi2EEENSA_ILi1EEESC_EEEEENS5_IJNSA_ILi256EEENSA_ILi128EEENSA_ILi32EEEEEENS_12float_e4m3_tENS5_IJlSC_lEEESJ_SK_NS4_8TiledMMAINS4_8MMA_AtomIJNS4_10MMA_TraitsINS4_25SM100_MMA_F8F6F4_2x1SM_SSEJSJ_SJ_fSF_SG_NS4_17integral_constantINS4_4UMMA5MajorELSR_0EEESS_NSP_INSQ_7ScaleInELST_0EEESU_EEEEEENS4_6LayoutINS5_IJSC_SC_SC_EEENS5_IJNSA_ILi0EEESZ_SZ_EEEEENS5_IJNS4_10UnderscoreES12_S12_EEEEENS4_18SM100_TMA_2SM_LOADENS4_14ComposedLayoutINS4_7SwizzleILi1ELi4ELi3EEENS4_18smem_ptr_flag_bitsILi8EEENSX_INS5_IJNSA_ILi8EEESH_EEENS5_IJSH_SC_EEEEEEEvNS4_8identityES15_S1F_vS1G_EENS_8epilogue10collective18CollectiveEpilogueINS1I_23Sm100TmaWarpSpecializedILi2ELi2ELi64ELb0ELb0EEEJNS5_IJSG_SG_SH_EEENS5_IJNSX_ISG_SC_EENSX_INSA_ILi64EEESC_EEEEESJ_SK_SJ_SK_NS1I_6fusion15FusionCallbacksIS1M_NS1S_17LinearCombinationISJ_fSJ_fLNS_15FloatRoundStyleE2EEES1N_S1R_JEEENS4_5SM1004TMEM4LOAD26SM100_TMEM_LOAD_32dp32b64xENS4_13SM90_TMA_LOADENS16_INS17_ILi2ELi4ELi3EEES1A_NSX_INS5_IJS1B_S1P_EEENS5_IJS1P_SC_EEEEEEENS4_39AutoVectorizingCopyWithAssumedAlignmentILi128EEENS4_14SM90_TMA_STOREES27_S29_S29_EEEvvEEEEvNT_6ParamsE)
        /*0044*/ 	.word	0x00000000
.L_29:


//--------------------- .nv.compat                --------------------------
	.section	.nv.compat,"",@"SHT_CUDA_COMPAT_INFO"
	.align	4
        /*0000*/ 	.byte	0x02, 0x09, 0x01, 0x00, 0x02, 0x02, 0x02, 0x00, 0x02, 0x05, 0x05, 0x00, 0x03, 0x07, 0x01, 0x01
        /*0010*/ 	.byte	0x02, 0x03, 0x01, 0x00, 0x02, 0x06, 0x01, 0x00, 0x04, 0x0b, 0x08, 0x00, 0x09, 0x00, 0x00, 0x00
        /*0020*/ 	.byte	0x00, 0x00, 0x00, 0x00


//--------------------- .nv.info._ZN7cutlass13device_kernelINS_4gemm6kernel13GemmUniversalIN4cute5tupleIJiiiiEEENS1_10collective13CollectiveMmaINS1_35MainloopSm100TmaUmmaWarpSpecializedILi32ELi2ELi4ENS5_IJNS4_1CILi2EEENSA_ILi1EEESC_EEEEENS5_IJNSA_ILi256EEENSA_ILi128EEENSA_ILi32EEEEEENS_12float_e4m3_tENS5_IJlSC_lEEESJ_SK_NS4_8TiledMMAINS4_8MMA_AtomIJNS4_10MMA_TraitsINS4_25SM100_MMA_F8F6F4_2x1SM_SSEJSJ_SJ_fSF_SG_NS4_17integral_constantINS4_4UMMA5MajorELSR_0EEESS_NSP_INSQ_7ScaleInELST_0EEESU_EEEEEENS4_6LayoutINS5_IJSC_SC_SC_EEENS5_IJNSA_ILi0EEESZ_SZ_EEEEENS5_IJNS4_10UnderscoreES12_S12_EEEEENS4_18SM100_TMA_2SM_LOADENS4_14ComposedLayoutINS4_7SwizzleILi1ELi4ELi3EEENS4_18smem_ptr_flag_bitsILi8EEENSX_INS5_IJNSA_ILi8EEESH_EEENS5_IJSH_SC_EEEEEEEvNS4_8identityES15_S1F_vS1G_EENS_8epilogue10collective18CollectiveEpilogueINS1I_23Sm100TmaWarpSpecializedILi2ELi2ELi64ELb0ELb0EEEJNS5_IJSG_SG_SH_EEENS5_IJNSX_ISG_SC_EENSX_INSA_ILi64EEESC_EEEEESJ_SK_SJ_SK_NS1I_6fusion15FusionCallbacksIS1M_NS1S_17LinearCombinationISJ_fSJ_fLNS_15FloatRoundStyleE2EEES1N_S1R_JEEENS4_5SM1004TMEM4LOAD26SM100_TMEM_LOAD_32dp32b64xENS4_13SM90_TMA_LOADENS16_INS17_ILi2ELi4ELi3EEES1A_NSX_INS5_IJS1B_S1P_EEENS5_IJS1P_SC_EEEEEEENS4_39AutoVectorizingCopyWithAssumedAlignmentILi128EEENS4_14SM90_TMA_STOREES27_S29_S29_EEEvvEEEEvNT_6ParamsE --------------------------
	.section	.nv.info._ZN7cutlass13device_kernelINS_4gemm6kernel13GemmUniversalIN4cute5tupleIJiiiiEEENS1_10collective13CollectiveMmaINS1_35MainloopSm100TmaUmmaWarpSpecializedILi32ELi2ELi4ENS5_IJNS4_1CILi2EEENSA_ILi1EEESC_EEEEENS5_IJNSA_ILi256EEENSA_ILi128EEENSA_ILi32EEEEEENS_12float_e4m3_tENS5_IJlSC_lEEESJ_SK_NS4_8TiledMMAINS4_8MMA_AtomIJNS4_10MMA_TraitsINS4_25SM100_MMA_F8F6F4_2x1SM_SSEJSJ_SJ_fSF_SG_NS4_17integral_constantINS4_4UMMA5MajorELSR_0EEESS_NSP_INSQ_7ScaleInELST_0EEESU_EEEEEENS4_6LayoutINS5_IJSC_SC_SC_EEENS5_IJNSA_ILi0EEESZ_SZ_EEEEENS5_IJNS4_10UnderscoreES12_S12_EEEEENS4_18SM100_TMA_2SM_LOADENS4_14ComposedLayoutINS4_7SwizzleILi1ELi4ELi3EEENS4_18smem_ptr_flag_bitsILi8EEENSX_INS5_IJNSA_ILi8EEESH_EEENS5_IJSH_SC_EEEEEEEvNS4_8identityES15_S1F_vS1G_EENS_8epilogue10collective18CollectiveEpilogueINS1I_23Sm100TmaWarpSpecializedILi2ELi2ELi64ELb0ELb0EEEJNS5_IJSG_SG_SH_EEENS5_IJNSX_ISG_SC_EENSX_INSA_ILi64EEESC_EEEEESJ_SK_SJ_SK_NS1I_6fusion15FusionCallbacksIS1M_NS1S_17LinearCombinationISJ_fSJ_fLNS_15FloatRoundStyleE2EEES1N_S1R_JEEENS4_5SM1004TMEM4LOAD26SM100_TMEM_LOAD_32dp32b64xENS4_13SM90_TMA_LOADENS16_INS17_ILi2ELi4ELi3EEES1A_NSX_INS5_IJS1B_S1P_EEENS5_IJS1P_SC_EEEEEEENS4_39AutoVectorizingCopyWithAssumedAlignmentILi128EEENS4_14SM90_TMA_STOREES27_S29_S29_EEEvvEEEEvNT_6ParamsE,"",@"SHT_CUDA_INFO"
	.sectionflags	@""
	.align	4


	//----- nvinfo : EIATTR_CUDA_API_VERSION
	.align		4
        /*0000*/ 	.byte	0x04, 0x37
        /*0002*/ 	.short	(.L_31 - .L_30)
.L_30:
        /*0004*/ 	.word	0x00000082


	//----- nvinfo : EIATTR_KPARAM_INFO
	.align		4
.L_31:
        /*0008*/ 	.byte	0x04, 0x17
        /*000a*/ 	.short	(.L_33 - .L_32)
.L_32:
        /*000c*/ 	.word	0x00000000
        /*0010*/ 	.short	0x0000
        /*0012*/ 	.short	0x0000
        /*0014*/ 	.byte	0x00, 0xf0, 0x01, 0x20


	//----- nvinfo : EIATTR_AT_ENTRY_FRAGMENTS
	.align		4
.L_33:
        /*0018*/ 	.byte	0x04, 0x4f
        /*001a*/ 	.short	(.L_35 - .L_34)


	//   ....[0]....
.L_34:
        /*001c*/ 	.word	0x00000007


	//----- nvinfo : EIATTR_RESERVED_SMEM_USED
	.align		4
.L_35:
        /*0020*/ 	.byte	0x01, 0x41
	.zero		2


	//----- nvinfo : EIATTR_SPARSE_MMA_MASK
	.align		4
        /*0024*/ 	.byte	0x03, 0x50
        /*0026*/ 	.short	0x0000


	//----- nvinfo : EIATTR_TCGEN05_2CTA_USED
	.align		4
        /*0028*/ 	.byte	0x01, 0x52
	.zero		2


	//----- nvinfo : EIATTR_MAXREG_COUNT
	.align		4
        /*002c*/ 	.byte	0x03, 0x1b
        /*002e*/ 	.short	0x00ff


	//----- nvinfo : EIATTR_NUM_BARRIERS
	.align		4
        /*0030*/ 	.byte	0x02, 0x4c
        /*0032*/ 	.byte	0x07
	.zero		1


	//----- nvinfo : EIATTR_EXTERNS
	.align		4
        /*0034*/ 	.byte	0x04, 0x0f
        /*0036*/ 	.short	(.L_37 - .L_36)


	//   ....[0]....
	.align		4
.L_36:
        /*0038*/ 	.word	index@(__assertfail)


	//----- nvinfo : EIATTR_MERCURY_ISA_VERSION
	.align		4
.L_37:
        /*003c*/ 	.byte	0x03, 0x5f
        /*003e*/ 	.short	0x0101


	//----- nvinfo : EIATTR_INT_WARP_WIDE_INSTR_OFFSETS
	.align		4
        /*0040*/ 	.byte	0x04, 0x31
        /*0042*/ 	.short	(.L_39 - .L_38)


	//   ....[0]....
.L_38:
        /*0044*/ 	.word	0x00001080


	//   ....[1]....
        /*0048*/ 	.word	0x00001120


	//   ....[2]....
        /*004c*/ 	.word	0x00002480


	//   ....[3]....
        /*0050*/ 	.word	0x000051d0


	//   ....[4]....
        /*0054*/ 	.word	0x000051f0


	//   ....[5]....
        /*0058*/ 	.word	0x00005220


	//   ....[6]....
        /*005c*/ 	.word	0x00005b50


	//   ....[7]....
        /*0060*/ 	.word	0x00005bc0


	//   ....[8]....
        /*0064*/ 	.word	0x00005da0


	//   ....[9]....
        /*0068*/ 	.word	0x00005f00


	//----- nvinfo : EIATTR_COOP_GROUP_MASK_REGIDS
	.align		4
.L_39:
        /*006c*/ 	.byte	0x04, 0x29
        /*006e*/ 	.short	(.L_41 - .L_40)


	//   ....[0]....
.L_40:
        /*0070*/ 	.word	0xffffffff


	//   ....[1]....
        /*0074*/ 	.word	0xffffffff


	//   ....[2]....
        /*0078*/ 	.word	0xffffffff


	//   ....[3]....
        /*007c*/ 	.word	0xffffffff


	//   ....[4]....
        /*0080*/ 	.word	0xffffffff


	//   ....[5]....
        /*0084*/ 	.word	0xffffffff


	//   ....[6]....
        /*0088*/ 	.word	0xffffffff


	//   ....[7]....
        /*008c*/ 	.word	0xffffffff


	//   ....[8]....
        /*0090*/ 	.word	0xffffffff


	//   ....[9]....
        /*0094*/ 	.word	0xffffffff


	//   ....[10]....
        /*0098*/ 	.word	0xffffffff


	//   ....[11]....
        /*009c*/ 	.word	0xffffffff


	//   ....[12]....
        /*00a0*/ 	.word	0xffffffff


	//   ....[13]....
        /*00a4*/ 	.word	0xffffffff


	//----- nvinfo : EIATTR_COOP_GROUP_INSTR_OFFSETS
	.align		4
.L_41:
        /*00a8*/ 	.byte	0x04, 0x28
        /*00aa*/ 	.short	(.L_43 - .L_42)


	//   ....[0]....
.L_42:
        /*00ac*/ 	.word	0x000000c0


	//   ....[1]....
        /*00b0*/ 	.word	0x00000500


	//   ....[2]....
        /*00b4*/ 	.word	0x00000a30


	//   ....[3]....
        /*00b8*/ 	.word	0x00000b80


	//   ....[4]....
        /*00bc*/ 	.word	0x00000c70


	//   ....[5]....
        /*00c0*/ 	.word	0x00000dd0


	//   ....[6]....
        /*00c4*/ 	.word	0x00000f60


	//   ....[7]....
        /*00c8*/ 	.word	0x000011a0


	//   ....[8]....
        /*00cc*/ 	.word	0x00002360


	//   ....[9]....
        /*00d0*/ 	.word	0x00004100


	//   ....[10]....
        /*00d4*/ 	.word	0x000045d0


	//   ....[11]....
        /*00d8*/ 	.word	0x00004600


	//   ....[12]....
        /*00dc*/ 	.word	0x000050d0


	//   ....[13]....
        /*00e0*/ 	.word	0x000052e0


	//----- nvinfo : EIATTR_VRC_CTA_INIT_COUNT
	.align		4
.L_43:
        /*00e4*/ 	.byte	0x02, 0x4a
        /*00e6*/ 	.byte	0x80
	.zero		1


	//----- nvinfo : EIATTR_SYSCALL_OFFSETS
	.align		4
        /*00e8*/ 	.byte	0x04, 0x46
        /*00ea*/ 	.short	(.L_45 - .L_44)


	//   ....[0]....
.L_44:
        /*00ec*/ 	.word	0x00006930


	//   ....[1]....
        /*00f0*/ 	.word	0x00006a70


	//   ....[2]....
        /*00f4*/ 	.word	0x000072d0


	//   ....[3]....
        /*00f8*/ 	.word	0x000088e0


	//----- nvinfo : EIATTR_MBARRIER_INSTR_OFFSETS
	.align		4
.L_45:
        /*00fc*/ 	.byte	0x04, 0x39
        /*00fe*/ 	.short	(.L_47 - .L_46)


	//   ....[0]....
.L_46:
        /*0100*/ 	.word	0x00000610
        /*0104*/ 	.word	0x000000ff
        /*0108*/ 	.word	0x00000000
        /*010c*/ 	.short	0x0100
        /*010e*/ 	.byte	0x08
	.zero		1


	//   ....[1]....
        /*0110*/ 	.word	0x00000620
        /*0114*/ 	.word	0x000000ff
        /*0118*/ 	.word	0x00000100
        /*011c*/ 	.short	0x0100
        /*011e*/ 	.byte	0x08
	.zero		1


	//   ....[2]....
        /*0120*/ 	.word	0x00000630
        /*0124*/ 	.word	0x000000ff
        /*0128*/ 	.word	0x00000008
        /*012c*/ 	.short	0x0100
        /*012e*/ 	.byte	0x08
	.zero		1


	//   ....[3]....
        /*0130*/ 	.word	0x00000640
        /*0134*/ 	.word	0x000000ff
        /*0138*/ 	.word	0x00000108
        /*013c*/ 	.short	0x0100
        /*013e*/ 	.byte	0x08
	.zero		1


	//   ....[4]....
        /*0140*/ 	.word	0x00000650
        /*0144*/ 	.word	0x000000ff
        /*0148*/ 	.word	0x00000010
        /*014c*/ 	.short	0x0100
        /*014e*/ 	.byte	0x08
	.zero		1


	//   ....[5]....
        /*0150*/ 	.word	0x00000660
        /*0154*/ 	.word	0x000000ff
        /*0158*/ 	.word	0x00000110
        /*015c*/ 	.short	0x0100
        /*015e*/ 	.byte	0x08
	.zero		1


	//   ....[6]....
        /*0160*/ 	.word	0x00000670
        /*0164*/ 	.word	0x000000ff
        /*0168*/ 	.word	0x00000018
        /*016c*/ 	.short	0x0100
        /*016e*/ 	.byte	0x08
	.zero		1


	//   ....[7]....
        /*0170*/ 	.word	0x00000680
        /*0174*/ 	.word	0x000000ff
        /*0178*/ 	.word	0x00000118
        /*017c*/ 	.short	0x0100
        /*017e*/ 	.byte	0x08
	.zero		1


	//   ....[8]....
        /*0180*/ 	.word	0x00000690
        /*0184*/ 	.word	0x000000ff
        /*0188*/ 	.word	0x00000020
        /*018c*/ 	.short	0x0100
        /*018e*/ 	.byte	0x08
	.zero		1


	//   ....[9]....
        /*0190*/ 	.word	0x000006a0
        /*0194*/ 	.word	0x000000ff
        /*0198*/ 	.word	0x00000120
        /*019c*/ 	.short	0x0100
        /*019e*/ 	.byte	0x08
	.zero		1


	//   ....[10]....
        /*01a0*/ 	.word	0x000006b0
        /*01a4*/ 	.word	0x000000ff
        /*01a8*/ 	.word	0x00000028
        /*01ac*/ 	.short	0x0100
        /*01ae*/ 	.byte	0x08
	.zero		1


	//   ....[11]....
        /*01b0*/ 	.word	0x000006c0
        /*01b4*/ 	.word	0x000000ff
        /*01b8*/ 	.word	0x00000128
        /*01bc*/ 	.short	0x0100
        /*01be*/ 	.byte	0x08
	.zero		1


	//   ....[12]....
        /*01c0*/ 	.word	0x000006d0
        /*01c4*/ 	.word	0x000000ff
        /*01c8*/ 	.word	0x00000030
        /*01cc*/ 	.short	0x0100
        /*01ce*/ 	.byte	0x08
	.zero		1


	//   ....[13]....
        /*01d0*/ 	.word	0x000006e0
        /*01d4*/ 	.word	0x000000ff
        /*01d8*/ 	.word	0x00000130
        /*01dc*/ 	.short	0x0100
        /*01de*/ 	.byte	0x08
	.zero		1


	//   ....[14]....
        /*01e0*/ 	.word	0x000006f0
        /*01e4*/ 	.word	0x000000ff
        /*01e8*/ 	.word	0x00000038
        /*01ec*/ 	.short	0x0100
        /*01ee*/ 	.byte	0x08
	.zero		1


	//   ....[15]....
        /*01f0*/ 	.word	0x00000700
        /*01f4*/ 	.word	0x000000ff
        /*01f8*/ 	.word	0x00000138
        /*01fc*/ 	.short	0x0100
        /*01fe*/ 	.byte	0x08
	.zero		1


	//   ....[16]....
        /*0200*/ 	.word	0x00000710
        /*0204*/ 	.word	0x000000ff
        /*0208*/ 	.word	0x00000040
        /*020c*/ 	.short	0x0100
        /*020e*/ 	.byte	0x08
	.zero		1


	//   ....[17]....
        /*0210*/ 	.word	0x00000720
        /*0214*/ 	.word	0x000000ff
        /*0218*/ 	.word	0x00000140
        /*021c*/ 	.short	0x0100
        /*021e*/ 	.byte	0x08
	.zero		1


	//   ....[18]....
        /*0220*/ 	.word	0x00000730
        /*0224*/ 	.word	0x000000ff
        /*0228*/ 	.word	0x00000048
        /*022c*/ 	.short	0x0100
        /*022e*/ 	.byte	0x08
	.zero		1


	//   ....[19]....
        /*0230*/ 	.word	0x00000740
        /*0234*/ 	.word	0x000000ff
        /*0238*/ 	.word	0x00000148
        /*023c*/ 	.short	0x0100
        /*023e*/ 	.byte	0x08
	.zero		1


	//   ....[20]....
        /*0240*/ 	.word	0x00000750
        /*0244*/ 	.word	0x000000ff
        /*0248*/ 	.word	0x00000050
        /*024c*/ 	.short	0x0100
        /*024e*/ 	.byte	0x08
	.zero		1


	//   ....[21]....
        /*0250*/ 	.word	0x00000760
        /*0254*/ 	.word	0x000000ff
        /*0258*/ 	.word	0x00000150
        /*025c*/ 	.short	0x0100
        /*025e*/ 	.byte	0x08
	.zero		1


	//   ....[22]....
        /*0260*/ 	.word	0x00000770
        /*0264*/ 	.word	0x000000ff
        /*0268*/ 	.word	0x00000058
        /*026c*/ 	.short	0x0100
        /*026e*/ 	.byte	0x08
	.zero		1


	//   ....[23]....
        /*0270*/ 	.word	0x00000780
        /*0274*/ 	.word	0x000000ff
        /*0278*/ 	.word	0x00000158
        /*027c*/ 	.short	0x0100
        /*027e*/ 	.byte	0x08
	.zero		1


	//   ....[24]....
        /*0280*/ 	.word	0x00000790
        /*0284*/ 	.word	0x000000ff
        /*0288*/ 	.word	0x00000060
        /*028c*/ 	.short	0x0100
        /*028e*/ 	.byte	0x08
	.zero		1


	//   ....[25]....
        /*0290*/ 	.word	0x000007a0
        /*0294*/ 	.word	0x000000ff
        /*0298*/ 	.word	0x00000160
        /*029c*/ 	.short	0x0100
        /*029e*/ 	.byte	0x08
	.zero		1


	//   ....[26]....
        /*02a0*/ 	.word	0x000007b0
        /*02a4*/ 	.word	0x000000ff
        /*02a8*/ 	.word	0x00000068
        /*02ac*/ 	.short	0x0100
        /*02ae*/ 	.byte	0x08
	.zero		1


	//   ....[27]....
        /*02b0*/ 	.word	0x000007c0
        /*02b4*/ 	.word	0x000000ff
        /*02b8*/ 	.word	0x00000168
        /*02bc*/ 	.short	0x0100
        /*02be*/ 	.byte	0x08
	.zero		1


	//   ....[28]....
        /*02c0*/ 	.word	0x000007d0
        /*02c4*/ 	.word	0x000000ff
        /*02c8*/ 	.word	0x00000070
        /*02cc*/ 	.short	0x0100
        /*02ce*/ 	.byte	0x08
	.zero		1


	//   ....[29]....
        /*02d0*/ 	.word	0x000007e0
        /*02d4*/ 	.word	0x000000ff
        /*02d8*/ 	.word	0x00000170
        /*02dc*/ 	.short	0x0100
        /*02de*/ 	.byte	0x08
	.zero		1


	//   ....[30]....
        /*02e0*/ 	.word	0x000007f0
        /*02e4*/ 	.word	0x000000ff
        /*02e8*/ 	.word	0x00000078
        /*02ec*/ 	.short	0x0100
        /*02ee*/ 	.byte	0x08
	.zero		1


	//   ....[31]....
        /*02f0*/ 	.word	0x00000800
        /*02f4*/ 	.word	0x000000ff
        /*02f8*/ 	.word	0x00000178
        /*02fc*/ 	.short	0x0100
        /*02fe*/ 	.byte	0x08
	.zero		1


	//   ....[32]....
        /*0300*/ 	.word	0x00000810
        /*0304*/ 	.word	0x000000ff
        /*0308*/ 	.word	0x00000080
        /*030c*/ 	.short	0x0100
        /*030e*/ 	.byte	0x08
	.zero		1


	//   ....[33]....
        /*0310*/ 	.word	0x00000820
        /*0314*/ 	.word	0x000000ff
        /*0318*/ 	.word	0x00000180
        /*031c*/ 	.short	0x0100
        /*031e*/ 	.byte	0x08
	.zero		1


	//   ....[34]....
        /*0320*/ 	.word	0x00000830
        /*0324*/ 	.word	0x000000ff
        /*0328*/ 	.word	0x00000088
        /*032c*/ 	.short	0x0100
        /*032e*/ 	.byte	0x08
	.zero		1


	//   ....[35]....
        /*0330*/ 	.word	0x00000840
        /*0334*/ 	.word	0x000000ff
        /*0338*/ 	.word	0x00000188
        /*033c*/ 	.short	0x0100
        /*033e*/ 	.byte	0x08
	.zero		1


	//   ....[36]....
        /*0340*/ 	.word	0x00000850
        /*0344*/ 	.word	0x000000ff
        /*0348*/ 	.word	0x00000090
        /*034c*/ 	.short	0x0100
        /*034e*/ 	.byte	0x08
	.zero		1


	//   ....[37]....
        /*0350*/ 	.word	0x00000860
        /*0354*/ 	.word	0x000000ff
        /*0358*/ 	.word	0x00000190
        /*035c*/ 	.short	0x0100
        /*035e*/ 	.byte	0x08
	.zero		1


	//   ....[38]....
        /*0360*/ 	.word	0x00000870
        /*0364*/ 	.word	0x000000ff
        /*0368*/ 	.word	0x00000098
        /*036c*/ 	.short	0x0100
        /*036e*/ 	.byte	0x08
	.zero		1


	//   ....[39]....
        /*0370*/ 	.word	0x00000880
        /*0374*/ 	.word	0x000000ff
        /*0378*/ 	.word	0x00000198
        /*037c*/ 	.short	0x0100
        /*037e*/ 	.byte	0x08
	.zero		1


	//   ....[40]....
        /*0380*/ 	.word	0x00000890
        /*0384*/ 	.word	0x000000ff
        /*0388*/ 	.word	0x000000a0
        /*038c*/ 	.short	0x0100
        /*038e*/ 	.byte	0x08
	.zero		1


	//   ....[41]....
        /*0390*/ 	.word	0x000008a0
        /*0394*/ 	.word	0x000000ff
        /*0398*/ 	.word	0x000001a0
        /*039c*/ 	.short	0x0100
        /*039e*/ 	.byte	0x08
	.zero		1


	//   ....[42]....
        /*03a0*/ 	.word	0x000008b0
        /*03a4*/ 	.word	0x000000ff
        /*03a8*/ 	.word	0x000000a8
        /*03ac*/ 	.short	0x0100
        /*03ae*/ 	.byte	0x08
	.zero		1


	//   ....[43]....
        /*03b0*/ 	.word	0x000008c0
        /*03b4*/ 	.word	0x000000ff
        /*03b8*/ 	.word	0x000001a8
        /*03bc*/ 	.short	0x0100
        /*03be*/ 	.byte	0x08
	.zero		1


	//   ....[44]....
        /*03c0*/ 	.word	0x000008d0
        /*03c4*/ 	.word	0x000000ff
        /*03c8*/ 	.word	0x000000b0
        /*03cc*/ 	.short	0x0100
        /*03ce*/ 	.byte	0x08
	.zero		1


	//   ....[45]....
        /*03d0*/ 	.word	0x000008e0
        /*03d4*/ 	.word	0x000000ff
        /*03d8*/ 	.word	0x000001b0
        /*03dc*/ 	.short	0x0100
        /*03de*/ 	.byte	0x08
	.zero		1


	//   ....[46]....
        /*03e0*/ 	.word	0x000008f0
        /*03e4*/ 	.word	0x000000ff
        /*03e8*/ 	.word	0x000000b8
        /*03ec*/ 	.short	0x0100
        /*03ee*/ 	.byte	0x08
	.zero		1


	//   ....[47]....
        /*03f0*/ 	.word	0x00000900
        /*03f4*/ 	.word	0x000000ff
        /*03f8*/ 	.word	0x000001b8
        /*03fc*/ 	.short	0x0100
        /*03fe*/ 	.byte	0x08
	.zero		1


	//   ....[48]....
        /*0400*/ 	.word	0x00000910
        /*0404*/ 	.word	0x000000ff
        /*0408*/ 	.word	0x000000c0
        /*040c*/ 	.short	0x0100
        /*040e*/ 	.byte	0x08
	.zero		1


	//   ....[49]....
        /*0410*/ 	.word	0x00000920
        /*0414*/ 	.word	0x000000ff
        /*0418*/ 	.word	0x000001c0
        /*041c*/ 	.short	0x0100
        /*041e*/ 	.byte	0x08
	.zero		1


	//   ....[50]....
        /*0420*/ 	.word	0x00000930
        /*0424*/ 	.word	0x000000ff
        /*0428*/ 	.word	0x000000c8
        /*042c*/ 	.short	0x0100
        /*042e*/ 	.byte	0x08
	.zero		1


	//   ....[51]....
        /*0430*/ 	.word	0x00000940
        /*0434*/ 	.word	0x000000ff
        /*0438*/ 	.word	0x000001c8
        /*043c*/ 	.short	0x0100
        /*043e*/ 	.byte	0x08
	.zero		1


	//   ....[52]....
        /*0440*/ 	.word	0x00000950
        /*0444*/ 	.word	0x000000ff
        /*0448*/ 	.word	0x000000d0
        /*044c*/ 	.short	0x0100
        /*044e*/ 	.byte	0x08
	.zero		1


	//   ....[53]....
        /*0450*/ 	.word	0x00000960
        /*0454*/ 	.word	0x000000ff
        /*0458*/ 	.word	0x000001d0
        /*045c*/ 	.short	0x0100
        /*045e*/ 	.byte	0x08
	.zero		1


	//   ....[54]....
        /*0460*/ 	.word	0x00000970
        /*0464*/ 	.word	0x000000ff
        /*0468*/ 	.word	0x000000d8
        /*046c*/ 	.short	0x0100
        /*046e*/ 	.byte	0x08
	.zero		1


	//   ....[55]....
        /*0470*/ 	.word	0x00000980
        /*0474*/ 	.word	0x000000ff
        /*0478*/ 	.word	0x000001d8
        /*047c*/ 	.short	0x0100
        /*047e*/ 	.byte	0x08
	.zero		1


	//   ....[56]....
        /*0480*/ 	.word	0x00000990
        /*0484*/ 	.word	0x000000ff
        /*0488*/ 	.word	0x000000e0
        /*048c*/ 	.short	0x0100
        /*048e*/ 	.byte	0x08
	.zero		1


	//   ....[57]....
        /*0490*/ 	.word	0x000009a0
        /*0494*/ 	.word	0x000000ff
        /*0498*/ 	.word	0x000001e0
        /*049c*/ 	.short	0x0100
        /*049e*/ 	.byte	0x08
	.zero		1


	//   ....[58]....
        /*04a0*/ 	.word	0x000009b0
        /*04a4*/ 	.word	0x000000ff
        /*04a8*/ 	.word	0x000000e8
        /*04ac*/ 	.short	0x0100
        /*04ae*/ 	.byte	0x08
	.zero		1


	//   ....[59]....
        /*04b0*/ 	.word	0x000009c0
        /*04b4*/ 	.word	0x000000ff
        /*04b8*/ 	.word	0x000001e8
        /*04bc*/ 	.short	0x0100
        /*04be*/ 	.byte	0x08
	.zero		1


	//   ....[60]....
        /*04c0*/ 	.word	0x000009d0
        /*04c4*/ 	.word	0x000000ff
        /*04c8*/ 	.word	0x000000f0
        /*04cc*/ 	.short	0x0100
        /*04ce*/ 	.byte	0x08
	.zero		1


	//   ....[61]....
        /*04d0*/ 	.word	0x000009e0
        /*04d4*/ 	.word	0x000000ff
        /*04d8*/ 	.word	0x000001f0
        /*04dc*/ 	.short	0x0100
        /*04de*/ 	.byte	0x08
	.zero		1


	//   ....[62]....
        /*04e0*/ 	.word	0x000009f0
        /*04e4*/ 	.word	0x000000ff
        /*04e8*/ 	.word	0x000000f8
        /*04ec*/ 	.short	0x0100
        /*04ee*/ 	.byte	0x08
	.zero		1


	//   ....[63]....
        /*04f0*/ 	.word	0x00000a00
        /*04f4*/ 	.word	0x000000ff
        /*04f8*/ 	.word	0x000001f8
        /*04fc*/ 	.short	0x0100
        /*04fe*/ 	.byte	0x08
	.zero		1


	//   ....[64]....
        /*0500*/ 	.word	0x00000b30
        /*0504*/ 	.word	0x000000ff
        /*0508*/ 	.word	0x00000200
        /*050c*/ 	.short	0x0100
        /*050e*/ 	.byte	0x09
	.zero		1


	//   ....[65]....
        /*0510*/ 	.word	0x00000b40
        /*0514*/ 	.word	0x000000ff
        /*0518*/ 	.word	0x00000210
        /*051c*/ 	.short	0x0100
        /*051e*/ 	.byte	0x09
	.zero		1


	//   ....[66]....
        /*0520*/ 	.word	0x00000b50
        /*0524*/ 	.word	0x000000ff
        /*0528*/ 	.word	0x00000208
        /*052c*/ 	.short	0x0100
        /*052e*/ 	.byte	0x09
	.zero		1


	//   ....[67]....
        /*0530*/ 	.word	0x00000b60
        /*0534*/ 	.word	0x000000ff
        /*0538*/ 	.word	0x00000218
        /*053c*/ 	.short	0x0100
        /*053e*/ 	.byte	0x09
	.zero		1


	//   ....[68]....
        /*0540*/ 	.word	0x00000c40
        /*0544*/ 	.word	0x000000ff
        /*0548*/ 	.word	0x00000220
        /*054c*/ 	.short	0x0100
        /*054e*/ 	.byte	0x08
	.zero		1


	//   ....[69]....
        /*0550*/ 	.word	0x00000c50
        /*0554*/ 	.word	0x000000ff
        /*0558*/ 	.word	0x00000228
        /*055c*/ 	.short	0x0100
        /*055e*/ 	.byte	0x08
	.zero		1


	//   ....[70]....
        /*0560*/ 	.word	0x00000d80
        /*0564*/ 	.word	0x000000ff
        /*0568*/ 	.word	0x00000230
        /*056c*/ 	.short	0x0100
        /*056e*/ 	.byte	0x08
	.zero		1


	//   ....[71]....
        /*0570*/ 	.word	0x00000d90
        /*0574*/ 	.word	0x000000ff
        /*0578*/ 	.word	0x00000240
        /*057c*/ 	.short	0x0100
        /*057e*/ 	.byte	0x08
	.zero		1


	//   ....[72]....
        /*0580*/ 	.word	0x00000da0
        /*0584*/ 	.word	0x000000ff
        /*0588*/ 	.word	0x00000238
        /*058c*/ 	.short	0x0100
        /*058e*/ 	.byte	0x08
	.zero		1


	//   ....[73]....
        /*0590*/ 	.word	0x00000db0
        /*0594*/ 	.word	0x000000ff
        /*0598*/ 	.word	0x00000248
        /*059c*/ 	.short	0x0100
        /*059e*/ 	.byte	0x08
	.zero		1


	//   ....[74]....
        /*05a0*/ 	.word	0x00000ed0
        /*05a4*/ 	.word	0x000000ff
        /*05a8*/ 	.word	0x00000250
        /*05ac*/ 	.short	0x0100
        /*05ae*/ 	.byte	0x09
	.zero		1


	//   ....[75]....
        /*05b0*/ 	.word	0x00000ee0
        /*05b4*/ 	.word	0x000000ff
        /*05b8*/ 	.word	0x00000270
        /*05bc*/ 	.short	0x0100
        /*05be*/ 	.byte	0x09
	.zero		1


	//   ....[76]....
        /*05c0*/ 	.word	0x00000ef0
        /*05c4*/ 	.word	0x000000ff
        /*05c8*/ 	.word	0x00000258
        /*05cc*/ 	.short	0x0100
        /*05ce*/ 	.byte	0x09
	.zero		1


	//   ....[77]....
        /*05d0*/ 	.word	0x00000f00
        /*05d4*/ 	.word	0x000000ff
        /*05d8*/ 	.word	0x00000278
        /*05dc*/ 	.short	0x0100
        /*05de*/ 	.byte	0x09
	.zero		1


	//   ....[78]....
        /*05e0*/ 	.word	0x00000f10
        /*05e4*/ 	.word	0x000000ff
        /*05e8*/ 	.word	0x00000260
        /*05ec*/ 	.short	0x0100
        /*05ee*/ 	.byte	0x09
	.zero		1


	//   ....[79]....
        /*05f0*/ 	.word	0x00000f20
        /*05f4*/ 	.word	0x000000ff
        /*05f8*/ 	.word	0x00000280
        /*05fc*/ 	.short	0x0100
        /*05fe*/ 	.byte	0x09
	.zero		1


	//   ....[80]....
        /*0600*/ 	.word	0x00000f30
        /*0604*/ 	.word	0x000000ff
        /*0608*/ 	.word	0x00000268
        /*060c*/ 	.short	0x0100
        /*060e*/ 	.byte	0x09
	.zero		1


	//   ....[81]....
        /*0610*/ 	.word	0x00000f40
        /*0614*/ 	.word	0x000000ff
        /*0618*/ 	.word	0x00000288
        /*061c*/ 	.short	0x0100
        /*061e*/ 	.byte	0x09
	.zero		1


	//   ....[82]....
        /*0620*/ 	.word	0x00001030
        /*0624*/ 	.word	0x000000ff
        /*0628*/ 	.word	0x00000290
        /*062c*/ 	.short	0x0100
        /*062e*/ 	.byte	0x08
	.zero		1


	//   ....[83]....
        /*0630*/ 	.word	0x00001040
        /*0634*/ 	.word	0x000000ff
        /*0638*/ 	.word	0x000002a0
        /*063c*/ 	.short	0x0100
        /*063e*/ 	.byte	0x08
	.zero		1


	//   ....[84]....
        /*0640*/ 	.word	0x00001050
        /*0644*/ 	.word	0x000000ff
        /*0648*/ 	.word	0x00000298
        /*064c*/ 	.short	0x0100
        /*064e*/ 	.byte	0x08
	.zero		1


	//   ....[85]....
        /*0650*/ 	.word	0x00001060
        /*0654*/ 	.word	0x000000ff
        /*0658*/ 	.word	0x000002a8
        /*065c*/ 	.short	0x0100
        /*065e*/ 	.byte	0x08
	.zero		1


	//   ....[86]....
        /*0660*/ 	.word	0x00001150
        /*0664*/ 	.word	0x000000ff
        /*0668*/ 	.word	0x000002b0
        /*066c*/ 	.short	0x0100
        /*066e*/ 	.byte	0x06
	.zero		1


	//   ....[87]....
        /*0670*/ 	.word	0x00001b60
        /*0674*/ 	.word	0x00000003
        /*0678*/ 	.word	0x000002a0
        /*067c*/ 	.short	0x010a
        /*067e*/ 	.byte	0xff
	.zero		1


	//   ....[88]....
        /*0680*/ 	.word	0x00001b90
        /*0684*/ 	.word	0x00000003
        /*0688*/ 	.word	0x00000290
        /*068c*/ 	.short	0x0101
        /*068e*/ 	.byte	0xff
	.zero		1


	//   ....[89]....
        /*0690*/ 	.word	0x00001c90
        /*0694*/ 	.word	0x000000ff
        /*0698*/ 	.word	0x00000100
        /*069c*/ 	.short	0x010a
        /*069e*/ 	.byte	0x08
	.zero		1


	//   ....[90]....
        /*06a0*/ 	.word	0x00001d60
        /*06a4*/ 	.word	0x000000ff
        /*06a8*/ 	.word	0x00000100
        /*06ac*/ 	.short	0x010a
        /*06ae*/ 	.byte	0x21
	.zero		1


	//   ....[91]....
        /*06b0*/ 	.word	0x00001f10
        /*06b4*/ 	.word	0x000000ff
        /*06b8*/ 	.word	0x00000100
        /*06bc*/ 	.short	0x010a
        /*06be*/ 	.byte	0x08
	.zero		1


	//   ....[92]....
        /*06c0*/ 	.word	0x00002010
        /*06c4*/ 	.word	0x000000ff
        /*06c8*/ 	.word	0x00000228
        /*06cc*/ 	.short	0x0101
        /*06ce*/ 	.byte	0x04
	.zero		1


	//   ....[93]....
        /*06d0*/ 	.word	0x00002030
        /*06d4*/ 	.word	0x000000ff
        /*06d8*/ 	.word	0x00000100
        /*06dc*/ 	.short	0x010a
        /*06de*/ 	.byte	0x08
	.zero		1


	//   ....[94]....
        /*06e0*/ 	.word	0x000020b0
        /*06e4*/ 	.word	0x000000ff
        /*06e8*/ 	.word	0x00000100
        /*06ec*/ 	.short	0x010a
        /*06ee*/ 	.byte	0x11
	.zero		1


	//   ....[95]....
        /*06f0*/ 	.word	0x00002240
        /*06f4*/ 	.word	0x000000ff
        /*06f8*/ 	.word	0x00000100
        /*06fc*/ 	.short	0x010a
        /*06fe*/ 	.byte	0x08
	.zero		1


	//   ....[96]....
        /*0700*/ 	.word	0x00002390
        /*0704*/ 	.word	0x00000002
        /*0708*/ 	.word	0x00000230
        /*070c*/ 	.short	0x010a
        /*070e*/ 	.byte	0xff
	.zero		1


	//   ....[97]....
        /*0710*/ 	.word	0x00002450
        /*0714*/ 	.word	0x00000002
        /*0718*/ 	.word	0x00000000
        /*071c*/ 	.short	0x0101
        /*071e*/ 	.byte	0xff
	.zero		1


	//   ....[98]....
        /*0720*/ 	.word	0x000029b0
        /*0724*/ 	.word	0x000000ff
        /*0728*/ 	.word	0x00000000
        /*072c*/ 	.short	0x010a
        /*072e*/ 	.byte	0x05
	.zero		1


	//   ....[99]....
        /*0730*/ 	.word	0x00002a40
        /*0734*/ 	.word	0x000000ff
        /*0738*/ 	.word	0x00000000
        /*073c*/ 	.short	0x010a
        /*073e*/ 	.byte	0x05
	.zero		1


	//   ....[100]....
        /*0740*/ 	.word	0x00002ad0
        /*0744*/ 	.word	0x000000ff
        /*0748*/ 	.word	0x00000000
        /*074c*/ 	.short	0x010a
        /*074e*/ 	.byte	0x05
	.zero		1


	//   ....[101]....
        /*0750*/ 	.word	0x00002b60
        /*0754*/ 	.word	0x000000ff
        /*0758*/ 	.word	0x00000000
        /*075c*/ 	.short	0x010a
        /*075e*/ 	.byte	0x05
	.zero		1


	//   ....[102]....
        /*0760*/ 	.word	0x00002bf0
        /*0764*/ 	.word	0x000000ff
        /*0768*/ 	.word	0x00000000
        /*076c*/ 	.short	0x010a
        /*076e*/ 	.byte	0x05
	.zero		1


	//   ....[103]....
        /*0770*/ 	.word	0x00002c80
        /*0774*/ 	.word	0x000000ff
        /*0778*/ 	.word	0x00000000
        /*077c*/ 	.short	0x010a
        /*077e*/ 	.byte	0x05
	.zero		1


	//   ....[104]....
        /*0780*/ 	.word	0x00002d10
        /*0784*/ 	.word	0x000000ff
        /*0788*/ 	.word	0x00000000
        /*078c*/ 	.short	0x010a
        /*078e*/ 	.byte	0x05
	.zero		1


	//   ....[105]....
        /*0790*/ 	.word	0x00002da0
        /*0794*/ 	.word	0x000000ff
        /*0798*/ 	.word	0x00000000
        /*079c*/ 	.short	0x010a
        /*079e*/ 	.byte	0x05
	.zero		1


	//   ....[106]....
        /*07a0*/ 	.word	0x00002e30
        /*07a4*/ 	.word	0x000000ff
        /*07a8*/ 	.word	0x00000000
        /*07ac*/ 	.short	0x010a
        /*07ae*/ 	.byte	0x05
	.zero		1


	//   ....[107]....
        /*07b0*/ 	.word	0x00002ec0
        /*07b4*/ 	.word	0x000000ff
        /*07b8*/ 	.word	0x00000000
        /*07bc*/ 	.short	0x010a
        /*07be*/ 	.byte	0x05
	.zero		1


	//   ....[108]....
        /*07c0*/ 	.word	0x00002f50
        /*07c4*/ 	.word	0x000000ff
        /*07c8*/ 	.word	0x00000000
        /*07cc*/ 	.short	0x010a
        /*07ce*/ 	.byte	0x05
	.zero		1


	//   ....[109]....
        /*07d0*/ 	.word	0x00002fe0
        /*07d4*/ 	.word	0x000000ff
        /*07d8*/ 	.word	0x00000000
        /*07dc*/ 	.short	0x010a
        /*07de*/ 	.byte	0x05
	.zero		1


	//   ....[110]....
        /*07e0*/ 	.word	0x00003070
        /*07e4*/ 	.word	0x000000ff
        /*07e8*/ 	.word	0x00000000
        /*07ec*/ 	.short	0x010a
        /*07ee*/ 	.byte	0x05
	.zero		1


	//   ....[111]....
        /*07f0*/ 	.word	0x00003100
        /*07f4*/ 	.word	0x000000ff
        /*07f8*/ 	.word	0x00000000
        /*07fc*/ 	.short	0x010a
        /*07fe*/ 	.byte	0x05
	.zero		1


	//   ....[112]....
        /*0800*/ 	.word	0x00003190
        /*0804*/ 	.word	0x000000ff
        /*0808*/ 	.word	0x00000000
        /*080c*/ 	.short	0x010a
        /*080e*/ 	.byte	0x05
	.zero		1


	//   ....[113]....
        /*0810*/ 	.word	0x00003220
        /*0814*/ 	.word	0x000000ff
        /*0818*/ 	.word	0x00000000
        /*081c*/ 	.short	0x010a
        /*081e*/ 	.byte	0x05
	.zero		1


	//   ....[114]....
        /*0820*/ 	.word	0x000032b0
        /*0824*/ 	.word	0x000000ff
        /*0828*/ 	.word	0x00000000
        /*082c*/ 	.short	0x010a
        /*082e*/ 	.byte	0x05
	.zero		1


	//   ....[115]....
        /*0830*/ 	.word	0x00003340
        /*0834*/ 	.word	0x000000ff
        /*0838*/ 	.word	0x00000000
        /*083c*/ 	.short	0x010a
        /*083e*/ 	.byte	0x05
	.zero		1


	//   ....[116]....
        /*0840*/ 	.word	0x000033d0
        /*0844*/ 	.word	0x000000ff
        /*0848*/ 	.word	0x00000000
        /*084c*/ 	.short	0x010a
        /*084e*/ 	.byte	0x05
	.zero		1


	//   ....[117]....
        /*0850*/ 	.word	0x00003460
        /*0854*/ 	.word	0x000000ff
        /*0858*/ 	.word	0x00000000
        /*085c*/ 	.short	0x010a
        /*085e*/ 	.byte	0x05
	.zero		1


	//   ....[118]....
        /*0860*/ 	.word	0x000034f0
        /*0864*/ 	.word	0x000000ff
        /*0868*/ 	.word	0x00000000
        /*086c*/ 	.short	0x010a
        /*086e*/ 	.byte	0x05
	.zero		1


	//   ....[119]....
        /*0870*/ 	.word	0x00003580
        /*0874*/ 	.word	0x000000ff
        /*0878*/ 	.word	0x00000000
        /*087c*/ 	.short	0x010a
        /*087e*/ 	.byte	0x05
	.zero		1


	//   ....[120]....
        /*0880*/ 	.word	0x00003610
        /*0884*/ 	.word	0x000000ff
        /*0888*/ 	.word	0x00000000
        /*088c*/ 	.short	0x010a
        /*088e*/ 	.byte	0x05
	.zero		1


	//   ....[121]....
        /*0890*/ 	.word	0x000036a0
        /*0894*/ 	.word	0x000000ff
        /*0898*/ 	.word	0x00000000
        /*089c*/ 	.short	0x010a
        /*089e*/ 	.byte	0x05
	.zero		1


	//   ....[122]....
        /*08a0*/ 	.word	0x00003730
        /*08a4*/ 	.word	0x000000ff
        /*08a8*/ 	.word	0x00000000
        /*08ac*/ 	.short	0x010a
        /*08ae*/ 	.byte	0x05
	.zero		1


	//   ....[123]....
        /*08b0*/ 	.word	0x000037c0
        /*08b4*/ 	.word	0x000000ff
        /*08b8*/ 	.word	0x00000000
        /*08bc*/ 	.short	0x010a
        /*08be*/ 	.byte	0x05
	.zero		1


	//   ....[124]....
        /*08c0*/ 	.word	0x00003850
        /*08c4*/ 	.word	0x000000ff
        /*08c8*/ 	.word	0x00000000
        /*08cc*/ 	.short	0x010a
        /*08ce*/ 	.byte	0x05
	.zero		1


	//   ....[125]....
        /*08d0*/ 	.word	0x000038e0
        /*08d4*/ 	.word	0x000000ff
        /*08d8*/ 	.word	0x00000000
        /*08dc*/ 	.short	0x010a
        /*08de*/ 	.byte	0x05
	.zero		1


	//   ....[126]....
        /*08e0*/ 	.word	0x00003970
        /*08e4*/ 	.word	0x000000ff
        /*08e8*/ 	.word	0x00000000
        /*08ec*/ 	.short	0x010a
        /*08ee*/ 	.byte	0x05
	.zero		1


	//   ....[127]....
        /*08f0*/ 	.word	0x00003a00
        /*08f4*/ 	.word	0x000000ff
        /*08f8*/ 	.word	0x00000000
        /*08fc*/ 	.short	0x010a
        /*08fe*/ 	.byte	0x05
	.zero		1


	//   ....[128]....
        /*0900*/ 	.word	0x00003a90
        /*0904*/ 	.word	0x000000ff
        /*0908*/ 	.word	0x00000000
        /*090c*/ 	.short	0x010a
        /*090e*/ 	.byte	0x05
	.zero		1


	//   ....[129]....
        /*0910*/ 	.word	0x00003b30
        /*0914*/ 	.word	0x00000000
        /*0918*/ 	.word	0x00000000
        /*091c*/ 	.short	0x010a
        /*091e*/ 	.byte	0xff
	.zero		1


	//   ....[130]....
        /*0920*/ 	.word	0x00003c60
        /*0924*/ 	.word	0x00000000
        /*0928*/ 	.word	0x00000290
        /*092c*/ 	.short	0x010a
        /*092e*/ 	.byte	0xff
	.zero		1


	//   ....[131]....
        /*0930*/ 	.word	0x00003cd0
        /*0934*/ 	.word	0x00000004
        /*0938*/ 	.word	0x00000000
        /*093c*/ 	.short	0x0101
        /*093e*/ 	.byte	0xff
	.zero		1


	//   ....[132]....
        /*0940*/ 	.word	0x00003cf0
        /*0944*/ 	.word	0x000000ff
        /*0948*/ 	.word	0x00000240
        /*094c*/ 	.short	0x010a
        /*094e*/ 	.byte	0x05
	.zero		1


	//   ....[133]....
        /*0950*/ 	.word	0x00003e10
        /*0954*/ 	.word	0x00000000
        /*0958*/ 	.word	0x00000230
        /*095c*/ 	.short	0x010a
        /*095e*/ 	.byte	0xff
	.zero		1


	//   ....[134]....
        /*0960*/ 	.word	0x00003f10
        /*0964*/ 	.word	0x00000000
        /*0968*/ 	.word	0x00000000
        /*096c*/ 	.short	0x0101
        /*096e*/ 	.byte	0xff
	.zero		1


	//   ....[135]....
        /*0970*/ 	.word	0x00003fa0
        /*0974*/ 	.word	0x000000ff
        /*0978*/ 	.word	0x00000240
        /*097c*/ 	.short	0x0106
        /*097e*/ 	.byte	0x05
	.zero		1


	//   ....[136]....
        /*0980*/ 	.word	0x00003fc0
        /*0984*/ 	.word	0x000000ff
        /*0988*/ 	.word	0x00000240
        /*098c*/ 	.short	0x010a
        /*098e*/ 	.byte	0x05
	.zero		1


	//   ....[137]....
        /*0990*/ 	.word	0x00004050
        /*0994*/ 	.word	0x000000ff
        /*0998*/ 	.word	0x00000240
        /*099c*/ 	.short	0x0106
        /*099e*/ 	.byte	0x04
	.zero		1


	//   ....[138]....
        /*09a0*/ 	.word	0x00004090
        /*09a4*/ 	.word	0x00000000
        /*09a8*/ 	.word	0x00000240
        /*09ac*/ 	.short	0x010a
        /*09ae*/ 	.byte	0xff
	.zero		1


	//   ....[139]....
        /*09b0*/ 	.word	0x000042d0
        /*09b4*/ 	.word	0x000000ff
        /*09b8*/ 	.word	0x00000008
        /*09bc*/ 	.short	0x010a
        /*09be*/ 	.byte	0x06
	.zero		1


	//   ....[140]....
        /*09c0*/ 	.word	0x000042f0
        /*09c4*/ 	.word	0x000000ff
        /*09c8*/ 	.word	0x00000008
        /*09cc*/ 	.short	0x010a
        /*09ce*/ 	.byte	0x06
	.zero		1


	//   ....[141]....
        /*09d0*/ 	.word	0x00004480
        /*09d4*/ 	.word	0x000000ff
        /*09d8*/ 	.word	0x00000008
        /*09dc*/ 	.short	0x010a
        /*09de*/ 	.byte	0x06
	.zero		1


	//   ....[142]....
        /*09e0*/ 	.word	0x000044a0
        /*09e4*/ 	.word	0x000000ff
        /*09e8*/ 	.word	0x00000008
        /*09ec*/ 	.short	0x010a
        /*09ee*/ 	.byte	0x06
	.zero		1


	//   ....[143]....
        /*09f0*/ 	.word	0x00004560
        /*09f4*/ 	.word	0x000000ff
        /*09f8*/ 	.word	0x00000000
        /*09fc*/ 	.short	0x0101
        /*09fe*/ 	.byte	0x07
	.zero		1


	//   ....[144]....
        /*0a00*/ 	.word	0x00004840
        /*0a04*/ 	.word	0x00000000
        /*0a08*/ 	.word	0x00000230
        /*0a0c*/ 	.short	0x010a
        /*0a0e*/ 	.byte	0xff
	.zero		1


	//   ....[145]....
        /*0a10*/ 	.word	0x00004900
        /*0a14*/ 	.word	0x00000000
        /*0a18*/ 	.word	0x00000000
        /*0a1c*/ 	.short	0x0101
        /*0a1e*/ 	.byte	0xff
	.zero		1


	//   ....[146]....
        /*0a20*/ 	.word	0x000049b0
        /*0a24*/ 	.word	0x000000ff
        /*0a28*/ 	.word	0x00000000
        /*0a2c*/ 	.short	0x010a
        /*0a2e*/ 	.byte	0x06
	.zero		1


	//   ....[147]....
        /*0a30*/ 	.word	0x000049c0
        /*0a34*/ 	.word	0x000000ff
        /*0a38*/ 	.word	0x00000270
        /*0a3c*/ 	.short	0x010a
        /*0a3e*/ 	.byte	0x0b
	.zero		1


	//   ....[148]....
        /*0a40*/ 	.word	0x00004a80
        /*0a44*/ 	.word	0x000000ff
        /*0a48*/ 	.word	0x00000000
        /*0a4c*/ 	.short	0x010a
        /*0a4e*/ 	.byte	0x09
	.zero		1


	//   ....[149]....
        /*0a50*/ 	.word	0x00004bc0
        /*0a54*/ 	.word	0x000000ff
        /*0a58*/ 	.word	0x00000000
        /*0a5c*/ 	.short	0x010a
        /*0a5e*/ 	.byte	0x06
	.zero		1


	//   ....[150]....
        /*0a60*/ 	.word	0x00004dc0
        /*0a64*/ 	.word	0x000000ff
        /*0a68*/ 	.word	0x00000000
        /*0a6c*/ 	.short	0x010a
        /*0a6e*/ 	.byte	0x07
	.zero		1


	//   ....[151]....
        /*0a70*/ 	.word	0x00004e50
        /*0a74*/ 	.word	0x000000ff
        /*0a78*/ 	.word	0x00000000
        /*0a7c*/ 	.short	0x010a
        /*0a7e*/ 	.byte	0x07
	.zero		1


	//   ....[152]....
        /*0a80*/ 	.word	0x00004ee0
        /*0a84*/ 	.word	0x000000ff
        /*0a88*/ 	.word	0x00000000
        /*0a8c*/ 	.short	0x010a
        /*0a8e*/ 	.byte	0x07
	.zero		1


	//   ....[153]....
        /*0a90*/ 	.word	0x00004f80
        /*0a94*/ 	.word	0x00000000
        /*0a98*/ 	.word	0x00000000
        /*0a9c*/ 	.short	0x010a
        /*0a9e*/ 	.byte	0xff
	.zero		1


	//   ....[154]....
        /*0aa0*/ 	.word	0x00004fc0
        /*0aa4*/ 	.word	0x00000000
        /*0aa8*/ 	.word	0x00000000
        /*0aac*/ 	.short	0x010a
        /*0aae*/ 	.byte	0xff
	.zero		1


	//   ....[155]....
        /*0ab0*/ 	.word	0x00005030
        /*0ab4*/ 	.word	0x000000ff
        /*0ab8*/ 	.word	0x00000000
        /*0abc*/ 	.short	0x0101
        /*0abe*/ 	.byte	0x05
	.zero		1


	//   ....[156]....
        /*0ac0*/ 	.word	0x00005070
        /*0ac4*/ 	.word	0x000000ff
        /*0ac8*/ 	.word	0x000002b0
        /*0acc*/ 	.short	0x010a
        /*0ace*/ 	.byte	0x08
	.zero		1


	//   ....[157]....
        /*0ad0*/ 	.word	0x000050c0
        /*0ad4*/ 	.word	0x000000ff
        /*0ad8*/ 	.word	0x00000000
        /*0adc*/ 	.short	0x0101
        /*0ade*/ 	.byte	0x05
	.zero		1


	//   ....[158]....
        /*0ae0*/ 	.word	0x000054f0
        /*0ae4*/ 	.word	0x00000000
        /*0ae8*/ 	.word	0x00000230
        /*0aec*/ 	.short	0x010a
        /*0aee*/ 	.byte	0xff
	.zero		1


	//   ....[159]....
        /*0af0*/ 	.word	0x000055b0
        /*0af4*/ 	.word	0x00000000
        /*0af8*/ 	.word	0x00000000
        /*0afc*/ 	.short	0x0101
        /*0afe*/ 	.byte	0xff
	.zero		1


	//   ....[160]....
        /*0b00*/ 	.word	0x000058d0
        /*0b04*/ 	.word	0x000000ff
        /*0b08*/ 	.word	0x00000228
        /*0b0c*/ 	.short	0x010a
        /*0b0e*/ 	.byte	0x06
	.zero		1


	//   ....[161]....
        /*0b10*/ 	.word	0x00005ac0
        /*0b14*/ 	.word	0x000000ff
        /*0b18*/ 	.word	0x00000210
        /*0b1c*/ 	.short	0x010a
        /*0b1e*/ 	.byte	0x06
	.zero		1


	//   ....[162]....
        /*0b20*/ 	.word	0x00005c90
        /*0b24*/ 	.word	0x000000ff
        /*0b28*/ 	.word	0x00000200
        /*0b2c*/ 	.short	0x010b
        /*0b2e*/ 	.byte	0x06
	.zero		1


	//   ....[163]....
        /*0b30*/ 	.word	0x00005d00
        /*0b34*/ 	.word	0x000000ff
        /*0b38*/ 	.word	0x00000000
        /*0b3c*/ 	.short	0x0101
        /*0b3e*/ 	.byte	0x08
	.zero		1


	//   ....[164]....
        /*0b40*/ 	.word	0x00005d30
        /*0b44*/ 	.word	0x000000ff
        /*0b48*/ 	.word	0x00000218
        /*0b4c*/ 	.short	0x010a
        /*0b4e*/ 	.byte	0x06
	.zero		1


	//   ....[165]....
        /*0b50*/ 	.word	0x00005f40
        /*0b54*/ 	.word	0x000000ff
        /*0b58*/ 	.word	0x00000208
        /*0b5c*/ 	.short	0x010b
        /*0b5e*/ 	.byte	0x06
	.zero		1


	//   ....[166]....
        /*0b60*/ 	.word	0x00005f60
        /*0b64*/ 	.word	0x000000ff
        /*0b68*/ 	.word	0x00000000
        /*0b6c*/ 	.short	0x0101
        /*0b6e*/ 	.byte	0x0d
	.zero		1


	//   ....[167]....
        /*0b70*/ 	.word	0x00005f90
        /*0b74*/ 	.word	0x000000ff
        /*0b78*/ 	.word	0x00000210
        /*0b7c*/ 	.short	0x010a
        /*0b7e*/ 	.byte	0x06
	.zero		1


	//   ....[168]....
        /*0b80*/ 	.word	0x00005fd0
        /*0b84*/ 	.word	0x00000000
        /*0b88*/ 	.word	0x00000218
        /*0b8c*/ 	.short	0x010a
        /*0b8e*/ 	.byte	0xff
	.zero		1


	//   ....[169]....
        /*0b90*/ 	.word	0x00006300
        /*0b94*/ 	.word	0x00000000
        /*0b98*/ 	.word	0x00000230
        /*0b9c*/ 	.short	0x010a
        /*0b9e*/ 	.byte	0xff
	.zero		1


	//   ....[170]....
        /*0ba0*/ 	.word	0x00006410
        /*0ba4*/ 	.word	0x00000000
        /*0ba8*/ 	.word	0x00000000
        /*0bac*/ 	.short	0x0101
        /*0bae*/ 	.byte	0xff
	.zero		1


	//   ....[171]....
        /*0bb0*/ 	.word	0x00006e70
        /*0bb4*/ 	.word	0x00000003
        /*0bb8*/ 	.word	0x00000200
        /*0bbc*/ 	.short	0x010a
        /*0bbe*/ 	.byte	0xff
	.zero		1


	//   ....[172]....
        /*0bc0*/ 	.word	0x00006eb0
        /*0bc4*/ 	.word	0x000000c3
        /*0bc8*/ 	.word	0x00000250
        /*0bcc*/ 	.short	0x010a
        /*0bce*/ 	.byte	0xff
	.zero		1


	//   ....[173]....
        /*0bd0*/ 	.word	0x00006fe0
        /*0bd4*/ 	.word	0x00000003
        /*0bd8*/ 	.word	0x00000200
        /*0bdc*/ 	.short	0x010a
        /*0bde*/ 	.byte	0xff
	.zero		1


	//   ....[174]....
        /*0be0*/ 	.word	0x00007140
        /*0be4*/ 	.word	0x00000000
        /*0be8*/ 	.word	0x00000000
        /*0bec*/ 	.short	0x0101
        /*0bee*/ 	.byte	0xff
	.zero		1


	//   ....[175]....
        /*0bf0*/ 	.word	0x000071a0
        /*0bf4*/ 	.word	0x000000c3
        /*0bf8*/ 	.word	0x00000250
        /*0bfc*/ 	.short	0x010a
        /*0bfe*/ 	.byte	0xff
	.zero		1


	//   ....[176]....
        /*0c00*/ 	.word	0x00008550
        /*0c04*/ 	.word	0x000000d8
        /*0c08*/ 	.word	0x00000200
        /*0c0c*/ 	.short	0x010a
        /*0c0e*/ 	.byte	0xff
	.zero		1


	//   ....[177]....
        /*0c10*/ 	.word	0x00008620
        /*0c14*/ 	.word	0x000000d8
        /*0c18*/ 	.word	0x00000200
        /*0c1c*/ 	.short	0x010a
        /*0c1e*/ 	.byte	0xff
	.zero		1


	//   ....[178]....
        /*0c20*/ 	.word	0x00008780
        /*0c24*/ 	.word	0x00000002
        /*0c28*/ 	.word	0x00000000
        /*0c2c*/ 	.short	0x0101
        /*0c2e*/ 	.byte	0xff
	.zero		1


	//   ....[179]....
        /*0c30*/ 	.word	0x00008b90
        /*0c34*/ 	.word	0x000000c3
        /*0c38*/ 	.word	0x00000000
        /*0c3c*/ 	.short	0x0101
        /*0c3e*/ 	.byte	0xff
	.zero		1


	//   ....[180]....
        /*0c40*/ 	.word	0x00009be0
        /*0c44*/ 	.word	0x00000003
        /*0c48*/ 	.word	0x000002a0
        /*0c4c*/ 	.short	0x010a
        /*0c4e*/ 	.byte	0xff
	.zero		1


	//   ....[181]....
        /*0c50*/ 	.word	0x00009c40
        /*0c54*/ 	.word	0x00000002
        /*0c58*/ 	.word	0x00000100
        /*0c5c*/ 	.short	0x010a
        /*0c5e*/ 	.byte	0xff
	.zero		1


	//   ....[182]....
        /*0c60*/ 	.word	0x00009ca0
        /*0c64*/ 	.word	0x00000002
        /*0c68*/ 	.word	0x00000100
        /*0c6c*/ 	.short	0x010a
        /*0c6e*/ 	.byte	0xff
	.zero		1


	//   ....[183]....
        /*0c70*/ 	.word	0x00009cf0
        /*0c74*/ 	.word	0x00000002
        /*0c78*/ 	.word	0x00000230
        /*0c7c*/ 	.short	0x010a
        /*0c7e*/ 	.byte	0xff
	.zero		1


	//   ....[184]....
        /*0c80*/ 	.word	0x00009d50
        /*0c84*/ 	.word	0x00000000
        /*0c88*/ 	.word	0x00000000
        /*0c8c*/ 	.short	0x010a
        /*0c8e*/ 	.byte	0xff
	.zero		1


	//   ....[185]....
        /*0c90*/ 	.word	0x00009db0
        /*0c94*/ 	.word	0x00000000
        /*0c98*/ 	.word	0x00000000
        /*0c9c*/ 	.short	0x010a
        /*0c9e*/ 	.byte	0xff
	.zero		1


	//   ....[186]....
        /*0ca0*/ 	.word	0x00009e10
        /*0ca4*/ 	.word	0x00000000
        /*0ca8*/ 	.word	0x00000000
        /*0cac*/ 	.short	0x010a
        /*0cae*/ 	.byte	0xff
	.zero		1


	//   ....[187]....
        /*0cb0*/ 	.word	0x00009e70
        /*0cb4*/ 	.word	0x00000000
        /*0cb8*/ 	.word	0x00000000
        /*0cbc*/ 	.short	0x010a
        /*0cbe*/ 	.byte	0xff
	.zero		1


	//   ....[188]....
        /*0cc0*/ 	.word	0x00009ed0
        /*0cc4*/ 	.word	0x00000000
        /*0cc8*/ 	.word	0x00000000
        /*0ccc*/ 	.short	0x010a
        /*0cce*/ 	.byte	0xff
	.zero		1


	//   ....[189]....
        /*0cd0*/ 	.word	0x00009f30
        /*0cd4*/ 	.word	0x00000000
        /*0cd8*/ 	.word	0x00000000
        /*0cdc*/ 	.short	0x010a
        /*0cde*/ 	.byte	0xff
	.zero		1


	//   ....[190]....
        /*0ce0*/ 	.word	0x00009f90
        /*0ce4*/ 	.word	0x00000000
        /*0ce8*/ 	.word	0x00000000
        /*0cec*/ 	.short	0x010a
        /*0cee*/ 	.byte	0xff
	.zero		1


	//   ....[191]....
        /*0cf0*/ 	.word	0x00009ff0
        /*0cf4*/ 	.word	0x00000000
        /*0cf8*/ 	.word	0x00000000
        /*0cfc*/ 	.short	0x010a
        /*0cfe*/ 	.byte	0xff
	.zero		1


	//   ....[192]....
        /*0d00*/ 	.word	0x0000a050
        /*0d04*/ 	.word	0x00000000
        /*0d08*/ 	.word	0x00000000
        /*0d0c*/ 	.short	0x010a
        /*0d0e*/ 	.byte	0xff
	.zero		1


	//   ....[193]....
        /*0d10*/ 	.word	0x0000a0b0
        /*0d14*/ 	.word	0x00000000
        /*0d18*/ 	.word	0x00000000
        /*0d1c*/ 	.short	0x010a
        /*0d1e*/ 	.byte	0xff
	.zero		1


	//   ....[194]....
        /*0d20*/ 	.word	0x0000a110
        /*0d24*/ 	.word	0x00000000
        /*0d28*/ 	.word	0x00000000
        /*0d2c*/ 	.short	0x010a
        /*0d2e*/ 	.byte	0xff
	.zero		1


	//   ....[195]....
        /*0d30*/ 	.word	0x0000a170
        /*0d34*/ 	.word	0x00000000
        /*0d38*/ 	.word	0x00000000
        /*0d3c*/ 	.short	0x010a
        /*0d3e*/ 	.byte	0xff
	.zero		1


	//   ....[196]....
        /*0d40*/ 	.word	0x0000a1d0
        /*0d44*/ 	.word	0x00000000
        /*0d48*/ 	.word	0x00000000
        /*0d4c*/ 	.short	0x010a
        /*0d4e*/ 	.byte	0xff
	.zero		1


	//   ....[197]....
        /*0d50*/ 	.word	0x0000a230
        /*0d54*/ 	.word	0x00000000
        /*0d58*/ 	.word	0x00000000
        /*0d5c*/ 	.short	0x010a
        /*0d5e*/ 	.byte	0xff
	.zero		1


	//   ....[198]....
        /*0d60*/ 	.word	0x0000a290
        /*0d64*/ 	.word	0x00000000
        /*0d68*/ 	.word	0x00000000
        /*0d6c*/ 	.short	0x010a
        /*0d6e*/ 	.byte	0xff
	.zero		1


	//   ....[199]....
        /*0d70*/ 	.word	0x0000a2f0
        /*0d74*/ 	.word	0x00000000
        /*0d78*/ 	.word	0x00000000
        /*0d7c*/ 	.short	0x010a
        /*0d7e*/ 	.byte	0xff
	.zero		1


	//   ....[200]....
        /*0d80*/ 	.word	0x0000a350
        /*0d84*/ 	.word	0x00000000
        /*0d88*/ 	.word	0x00000000
        /*0d8c*/ 	.short	0x010a
        /*0d8e*/ 	.byte	0xff
	.zero		1


	//   ....[201]....
        /*0d90*/ 	.word	0x0000a3b0
        /*0d94*/ 	.word	0x00000000
        /*0d98*/ 	.word	0x00000000
        /*0d9c*/ 	.short	0x010a
        /*0d9e*/ 	.byte	0xff
	.zero		1


	//   ....[202]....
        /*0da0*/ 	.word	0x0000a410
        /*0da4*/ 	.word	0x00000000
        /*0da8*/ 	.word	0x00000000
        /*0dac*/ 	.short	0x010a
        /*0dae*/ 	.byte	0xff
	.zero		1


	//   ....[203]....
        /*0db0*/ 	.word	0x0000a470
        /*0db4*/ 	.word	0x00000000
        /*0db8*/ 	.word	0x00000000
        /*0dbc*/ 	.short	0x010a
        /*0dbe*/ 	.byte	0xff
	.zero		1


	//   ....[204]....
        /*0dc0*/ 	.word	0x0000a4d0
        /*0dc4*/ 	.word	0x00000000
        /*0dc8*/ 	.word	0x00000000
        /*0dcc*/ 	.short	0x010a
        /*0dce*/ 	.byte	0xff
	.zero		1


	//   ....[205]....
        /*0dd0*/ 	.word	0x0000a530
        /*0dd4*/ 	.word	0x00000000
        /*0dd8*/ 	.word	0x00000000
        /*0ddc*/ 	.short	0x010a
        /*0dde*/ 	.byte	0xff
	.zero		1


	//   ....[206]....
        /*0de0*/ 	.word	0x0000a590
        /*0de4*/ 	.word	0x00000000
        /*0de8*/ 	.word	0x00000000
        /*0dec*/ 	.short	0x010a
        /*0dee*/ 	.byte	0xff
	.zero		1


	//   ....[207]....
        /*0df0*/ 	.word	0x0000a5f0
        /*0df4*/ 	.word	0x00000000
        /*0df8*/ 	.word	0x00000000
        /*0dfc*/ 	.short	0x010a
        /*0dfe*/ 	.byte	0xff
	.zero		1


	//   ....[208]....
        /*0e00*/ 	.word	0x0000a650
        /*0e04*/ 	.word	0x00000000
        /*0e08*/ 	.word	0x00000000
        /*0e0c*/ 	.short	0x010a
        /*0e0e*/ 	.byte	0xff
	.zero		1


	//   ....[209]....
        /*0e10*/ 	.word	0x0000a6b0
        /*0e14*/ 	.word	0x00000000
        /*0e18*/ 	.word	0x00000000
        /*0e1c*/ 	.short	0x010a
        /*0e1e*/ 	.byte	0xff
	.zero		1


	//   ....[210]....
        /*0e20*/ 	.word	0x0000a710
        /*0e24*/ 	.word	0x00000000
        /*0e28*/ 	.word	0x00000000
        /*0e2c*/ 	.short	0x010a
        /*0e2e*/ 	.byte	0xff
	.zero		1


	//   ....[211]....
        /*0e30*/ 	.word	0x0000a770
        /*0e34*/ 	.word	0x00000000
        /*0e38*/ 	.word	0x00000000
        /*0e3c*/ 	.short	0x010a
        /*0e3e*/ 	.byte	0xff
	.zero		1


	//   ....[212]....
        /*0e40*/ 	.word	0x0000a7d0
        /*0e44*/ 	.word	0x00000000
        /*0e48*/ 	.word	0x00000000
        /*0e4c*/ 	.short	0x010a
        /*0e4e*/ 	.byte	0xff
	.zero		1


	//   ....[213]....
        /*0e50*/ 	.word	0x0000a830
        /*0e54*/ 	.word	0x00000000
        /*0e58*/ 	.word	0x00000000
        /*0e5c*/ 	.short	0x010a
        /*0e5e*/ 	.byte	0xff
	.zero		1


	//   ....[214]....
        /*0e60*/ 	.word	0x0000a890
        /*0e64*/ 	.word	0x00000000
        /*0e68*/ 	.word	0x00000000
        /*0e6c*/ 	.short	0x010a
        /*0e6e*/ 	.byte	0xff
	.zero		1


	//   ....[215]....
        /*0e70*/ 	.word	0x0000a8e0
        /*0e74*/ 	.word	0x00000000
        /*0e78*/ 	.word	0x00000290
        /*0e7c*/ 	.short	0x010a
        /*0e7e*/ 	.byte	0xff
	.zero		1


	//   ....[216]....
        /*0e80*/ 	.word	0x0000a940
        /*0e84*/ 	.word	0x00000000
        /*0e88*/ 	.word	0x00000240
        /*0e8c*/ 	.short	0x010a
        /*0e8e*/ 	.byte	0xff
	.zero		1


	//   ....[217]....
        /*0e90*/ 	.word	0x0000a990
        /*0e94*/ 	.word	0x00000000
        /*0e98*/ 	.word	0x00000230
        /*0e9c*/ 	.short	0x010a
        /*0e9e*/ 	.byte	0xff
	.zero		1


	//   ....[218]....
        /*0ea0*/ 	.word	0x0000a9f0
        /*0ea4*/ 	.word	0x00000000
        /*0ea8*/ 	.word	0x00000240
        /*0eac*/ 	.short	0x010a
        /*0eae*/ 	.byte	0xff
	.zero		1


	//   ....[219]....
        /*0eb0*/ 	.word	0x0000aa50
        /*0eb4*/ 	.word	0x00000004
        /*0eb8*/ 	.word	0x00000008
        /*0ebc*/ 	.short	0x010a
        /*0ebe*/ 	.byte	0xff
	.zero		1


	//   ....[220]....
        /*0ec0*/ 	.word	0x0000ab30
        /*0ec4*/ 	.word	0x00000002
        /*0ec8*/ 	.word	0x00000008
        /*0ecc*/ 	.short	0x010a
        /*0ece*/ 	.byte	0xff
	.zero		1


	//   ....[221]....
        /*0ed0*/ 	.word	0x0000ab80
        /*0ed4*/ 	.word	0x00000000
        /*0ed8*/ 	.word	0x00000230
        /*0edc*/ 	.short	0x010a
        /*0ede*/ 	.byte	0xff
	.zero		1


	//   ....[222]....
        /*0ee0*/ 	.word	0x0000abe0
        /*0ee4*/ 	.word	0x00000000
        /*0ee8*/ 	.word	0x00000270
        /*0eec*/ 	.short	0x010a
        /*0eee*/ 	.byte	0xff
	.zero		1


	//   ....[223]....
        /*0ef0*/ 	.word	0x0000ac40
        /*0ef4*/ 	.word	0x00000000
        /*0ef8*/ 	.word	0x00000000
        /*0efc*/ 	.short	0x010a
        /*0efe*/ 	.byte	0xff
	.zero		1


	//   ....[224]....
        /*0f00*/ 	.word	0x0000aca0
        /*0f04*/ 	.word	0x00000000
        /*0f08*/ 	.word	0x00000000
        /*0f0c*/ 	.short	0x010a
        /*0f0e*/ 	.byte	0xff
	.zero		1


	//   ....[225]....
        /*0f10*/ 	.word	0x0000ad00
        /*0f14*/ 	.word	0x00000000
        /*0f18*/ 	.word	0x00000000
        /*0f1c*/ 	.short	0x010a
        /*0f1e*/ 	.byte	0xff
	.zero		1


	//   ....[226]....
        /*0f20*/ 	.word	0x0000ad60
        /*0f24*/ 	.word	0x00000000
        /*0f28*/ 	.word	0x00000000
        /*0f2c*/ 	.short	0x010a
        /*0f2e*/ 	.byte	0xff
	.zero		1


	//   ....[227]....
        /*0f30*/ 	.word	0x0000adc0
        /*0f34*/ 	.word	0x00000000
        /*0f38*/ 	.word	0x000002b0
        /*0f3c*/ 	.short	0x010a
        /*0f3e*/ 	.byte	0xff
	.zero		1


	//   ....[228]....
        /*0f40*/ 	.word	0x0000ae10
        /*0f44*/ 	.word	0x00000000
        /*0f48*/ 	.word	0x00000230
        /*0f4c*/ 	.short	0x010a
        /*0f4e*/ 	.byte	0xff
	.zero		1


	//   ....[229]....
        /*0f50*/ 	.word	0x0000ae70
        /*0f54*/ 	.word	0x00000000
        /*0f58*/ 	.word	0x00000228
        /*0f5c*/ 	.short	0x010a
        /*0f5e*/ 	.byte	0xff
	.zero		1


	//   ....[230]....
        /*0f60*/ 	.word	0x0000aed0
        /*0f64*/ 	.word	0x00000003
        /*0f68*/ 	.word	0x00000210
        /*0f6c*/ 	.short	0x010a
        /*0f6e*/ 	.byte	0xff
	.zero		1


	//   ....[231]....
        /*0f70*/ 	.word	0x0000af30
        /*0f74*/ 	.word	0x00000003
        /*0f78*/ 	.word	0x00000218
        /*0f7c*/ 	.short	0x010a
        /*0f7e*/ 	.byte	0xff
	.zero		1


	//   ....[232]....
        /*0f80*/ 	.word	0x0000af90
        /*0f84*/ 	.word	0x00000000
        /*0f88*/ 	.word	0x00000210
        /*0f8c*/ 	.short	0x010a
        /*0f8e*/ 	.byte	0xff
	.zero		1


	//   ....[233]....
        /*0f90*/ 	.word	0x0000afe0
        /*0f94*/ 	.word	0x00000000
        /*0f98*/ 	.word	0x00000230
        /*0f9c*/ 	.short	0x010a
        /*0f9e*/ 	.byte	0xff
	.zero		1


	//   ....[234]....
        /*0fa0*/ 	.word	0x0000b030
        /*0fa4*/ 	.word	0x00000003
        /*0fa8*/ 	.word	0x00000200
        /*0fac*/ 	.short	0x010a
        /*0fae*/ 	.byte	0xff
	.zero		1


	//   ....[235]....
        /*0fb0*/ 	.word	0x0000b080
        /*0fb4*/ 	.word	0x000000c3
        /*0fb8*/ 	.word	0x00000250
        /*0fbc*/ 	.short	0x010a
        /*0fbe*/ 	.byte	0xff
	.zero		1


	//   ....[236]....
        /*0fc0*/ 	.word	0x0000b0d0
        /*0fc4*/ 	.word	0x000000d8
        /*0fc8*/ 	.word	0x00000200
        /*0fcc*/ 	.short	0x010a
        /*0fce*/ 	.byte	0xff
	.zero		1


	//----- nvinfo : EIATTR_NUM_MBARRIERS
	.align		4
.L_47:
        /*0fd0*/ 	.byte	0x03, 0x38
        /*0fd2*/ 	.short	0x0057


	//----- nvinfo : EIATTR_EXIT_INSTR_OFFSETS
	.align		4
        /*0fd4*/ 	.byte	0x04, 0x1c
        /*0fd6*/ 	.short	(.L_49 - .L_48)


	//   ....[0]....
.L_48:
        /*0fd8*/ 	.word	0x00003b60


	//   ....[1]....
        /*0fdc*/ 	.word	0x00004060


	//   ....[2]....
        /*0fe0*/ 	.word	0x000040c0


	//   ....[3]....
        /*0fe4*/ 	.word	0x000052f0


	//   ....[4]....
        /*0fe8*/ 	.word	0x00006000


	//   ....[5]....
        /*0fec*/ 	.word	0x00006040


	//   ....[6]....
        /*0ff0*/ 	.word	0x00009bd0


	//----- nvinfo : EIATTR_MAX_THREADS
	.align		4
.L_49:
        /*0ff4*/ 	.byte	0x04, 0x05
        /*0ff6*/ 	.short	(.L_51 - .L_50)
.L_50:
        /*0ff8*/ 	.word	0x00000100
        /*0ffc*/ 	.word	0x00000001
        /*1000*/ 	.word	0x00000001


	//----- nvinfo : EIATTR_CRS_STACK_SIZE
	.align		4
.L_51:
        /*1004*/ 	.byte	0x04, 0x1e
        /*1006*/ 	.short	(.L_53 - .L_52)
.L_52:
        /*1008*/ 	.word	0x00000000


	//----- nvinfo : EIATTR_CBANK_PARAM_SIZE
	.align		4
.L_53:
        /*100c*/ 	.byte	0x03, 0x19
        /*100e*/ 	.short	0x0800


	//----- nvinfo : EIATTR_PARAM_CBANK
	.align		4
        /*1010*/ 	.byte	0x04, 0x0a
        /*1012*/ 	.short	(.L_55 - .L_54)
	.align		4
.L_54:
        /*1014*/ 	.word	index@(.nv.constant0._ZN7cutlass13device_kernelINS_4gemm6kernel13GemmUniversalIN4cute5tupleIJiiiiEEENS1_10collective13CollectiveMmaINS1_35MainloopSm100TmaUmmaWarpSpecializedILi32ELi2ELi4ENS5_IJNS4_1CILi2EEENSA_ILi1EEESC_EEEEENS5_IJNSA_ILi256EEENSA_ILi128EEENSA_ILi32EEEEEENS_12float_e4m3_tENS5_IJlSC_lEEESJ_SK_NS4_8TiledMMAINS4_8MMA_AtomIJNS4_10MMA_TraitsINS4_25SM100_MMA_F8F6F4_2x1SM_SSEJSJ_SJ_fSF_SG_NS4_17integral_constantINS4_4UMMA5MajorELSR_0EEESS_NSP_INSQ_7ScaleInELST_0EEESU_EEEEEENS4_6LayoutINS5_IJSC_SC_SC_EEENS5_IJNSA_ILi0EEESZ_SZ_EEEEENS5_IJNS4_10UnderscoreES12_S12_EEEEENS4_18SM100_TMA_2SM_LOADENS4_14ComposedLayoutINS4_7SwizzleILi1ELi4ELi3EEENS4_18smem_ptr_flag_bitsILi8EEENSX_INS5_IJNSA_ILi8EEESH_EEENS5_IJSH_SC_EEEEEEEvNS4_8identityES15_S1F_vS1G_EENS_8epilogue10collective18CollectiveEpilogueINS1I_23Sm100TmaWarpSpecializedILi2ELi2ELi64ELb0ELb0EEEJNS5_IJSG_SG_SH_EEENS5_IJNSX_ISG_SC_EENSX_INSA_ILi64EEESC_EEEEESJ_SK_SJ_SK_NS1I_6fusion15FusionCallbacksIS1M_NS1S_17LinearCombinationISJ_fSJ_fLNS_15FloatRoundStyleE2EEES1N_S1R_JEEENS4_5SM1004TMEM4LOAD26SM100_TMEM_LOAD_32dp32b64xENS4_13SM90_TMA_LOADENS16_INS17_ILi2ELi4ELi3EEES1A_NSX_INS5_IJS1B_S1P_EEENS5_IJS1P_SC_EEEEEEENS4_39AutoVectorizingCopyWithAssumedAlignmentILi128EEENS4_14SM90_TMA_STOREES27_S29_S29_EEEvvEEEEvNT_6ParamsE)
        /*1018*/ 	.short	0x0380
        /*101a*/ 	.short	0x0800


	//----- nvinfo : EIATTR_SW_WAR
	.align		4
.L_55:
        /*101c*/ 	.byte	0x04, 0x36
        /*101e*/ 	.short	(.L_57 - .L_56)
.L_56:
        /*1020*/ 	.word	0x00000008
.L_57:


//--------------------- .nv.callgraph             --------------------------
	.section	.nv.callgraph,"",@"SHT_CUDA_CALLGRAPH"
	.align	4
	.sectionentsize	8
	.align		4
        /*0000*/ 	.word	0x00000000
	.align		4
        /*0004*/ 	.word	0xffffffff
	.align		4
        /*0008*/ 	.word	index@(_ZN7cutlass13device_kernelINS_4gemm6kernel13GemmUniversalIN4cute5tupleIJiiiiEEENS1_10collective13CollectiveMmaINS1_35MainloopSm100TmaUmmaWarpSpecializedILi32ELi2ELi4ENS5_IJNS4_1CILi2EEENSA_ILi1EEESC_EEEEENS5_IJNSA_ILi256EEENSA_ILi128EEENSA_ILi32EEEEEENS_12float_e4m3_tENS5_IJlSC_lEEESJ_SK_NS4_8TiledMMAINS4_8MMA_AtomIJNS4_10MMA_TraitsINS4_25SM100_MMA_F8F6F4_2x1SM_SSEJSJ_SJ_fSF_SG_NS4_17integral_constantINS4_4UMMA5MajorELSR_0EEESS_NSP_INSQ_7ScaleInELST_0EEESU_EEEEEENS4_6LayoutINS5_IJSC_SC_SC_EEENS5_IJNSA_ILi0EEESZ_SZ_EEEEENS5_IJNS4_10UnderscoreES12_S12_EEEEENS4_18SM100_TMA_2SM_LOADENS4_14ComposedLayoutINS4_7SwizzleILi1ELi4ELi3EEENS4_18smem_ptr_flag_bitsILi8EEENSX_INS5_IJNSA_ILi8EEESH_EEENS5_IJSH_SC_EEEEEEEvNS4_8identityES15_S1F_vS1G_EENS_8epilogue10collective18CollectiveEpilogueINS1I_23Sm100TmaWarpSpecializedILi2ELi2ELi64ELb0ELb0EEEJNS5_IJSG_SG_SH_EEENS5_IJNSX_ISG_SC_EENSX_INSA_ILi64EEESC_EEEEESJ_SK_SJ_SK_NS1I_6fusion15FusionCallbacksIS1M_NS1S_17LinearCombinationISJ_fSJ_fLNS_15FloatRoundStyleE2EEES1N_S1R_JEEENS4_5SM1004TMEM4LOAD26SM100_TMEM_LOAD_32dp32b64xENS4_13SM90_TMA_LOADENS16_INS17_ILi2ELi4ELi3EEES1A_NSX_INS5_IJS1B_S1P_EEENS5_IJS1P_SC_EEEEEEENS4_39AutoVectorizingCopyWithAssumedAlignmentILi128EEENS4_14SM90_TMA_STOREES27_S29_S29_EEEvvEEEEvNT_6ParamsE)
	.align		4
        /*000c*/ 	.word	index@(__assertfail)
	.align		4
        /*0010*/ 	.word	0x00000000
	.align		4
        /*0014*/ 	.word	0xfffffffe
	.align		4
        /*0018*/ 	.word	0x00000000
	.align		4
        /*001c*/ 	.word	0xfffffffd
	.align		4
        /*0020*/ 	.word	0x00000000
	.align		4
        /*0024*/ 	.word	0xfffffffc


//--------------------- .nv.constant4             --------------------------
	.section	.nv.constant4,"a",@progbits
	.align	8
	.align		8
.nv.constant4:
        /*0000*/ 	.dword	__assertfail
	.align		8
        /*0008*/ 	.dword	__unnamed_1
	.align		8
        /*0010*/ 	.dword	__unnamed_2
	.align		8
        /*0018*/ 	.dword	_ZN40_INTERNAL_81bdda60_4_k_cu_33fac9f4_225904cuda3std3__45__cpo5beginE
	.align		8
        /*0020*/ 	.dword	_ZN40_INTERNAL_81bdda60_4_k_cu_33fac9f4_225904cuda3std3__45__cpo3endE
	.align		8
        /*0028*/ 	.dword	_ZN40_INTERNAL_81bdda60_4_k_cu_33fac9f4_225904cuda3std3__45__cpo6cbeginE
	.align		8
        /*0030*/ 	.dword	_ZN40_INTERNAL_81bdda60_4_k_cu_33fac9f4_225904cuda3std3__45__cpo4cendE
	.align		8
        /*0038*/ 	.dword	_ZN40_INTERNAL_81bdda60_4_k_cu_33fac9f4_225904cuda3std3__442_GLOBAL__N__81bdda60_4_k_cu_33fac9f4_225906ignoreE
	.align		8
        /*0040*/ 	.dword	_ZN40_INTERNAL_81bdda60_4_k_cu_33fac9f4_225904cuda3std3__419piecewise_constructE
	.align		8
        /*0048*/ 	.dword	_ZN40_INTERNAL_81bdda60_4_k_cu_33fac9f4_225904cuda3std3__48in_placeE
	.align		8
        /*0050*/ 	.dword	_ZN40_INTERNAL_81bdda60_4_k_cu_33fac9f4_225904cuda3std6ranges3__45__cpo4swapE
	.align		8
        /*0058*/ 	.dword	_ZN40_INTERNAL_81bdda60_4_k_cu_33fac9f4_225904cuda3std6ranges3__45__cpo9iter_moveE
	.align		8
        /*0060*/ 	.dword	_ZN40_INTERNAL_81bdda60_4_k_cu_33fac9f4_225904cute7productE
	.align		8
        /*0068*/ 	.dword	_ZN40_INTERNAL_81bdda60_4_k_cu_33fac9f4_225904cute1_E
	.align		8
        /*0070*/ 	.dword	$str$25
	.align		8
        /*0078*/ 	.dword	$str$26
	.align		8
        /*0080*/ 	.dword	$str$27
	.align		8
        /*0088*/ 	.dword	$str$28


//--------------------- .text._ZN7cutlass13device_kernelINS_4gemm6kernel13GemmUniversalIN4cute5tupleIJiiiiEEENS1_10collective13CollectiveMmaINS1_35MainloopSm100TmaUmmaWarpSpecializedILi32ELi2ELi4ENS5_IJNS4_1CILi2EEENSA_ILi1EEESC_EEEEENS5_IJNSA_ILi256EEENSA_ILi128EEENSA_ILi32EEEEEENS_12float_e4m3_tENS5_IJlSC_lEEESJ_SK_NS4_8TiledMMAINS4_8MMA_AtomIJNS4_10MMA_TraitsINS4_25SM100_MMA_F8F6F4_2x1SM_SSEJSJ_SJ_fSF_SG_NS4_17integral_constantINS4_4UMMA5MajorELSR_0EEESS_NSP_INSQ_7ScaleInELST_0EEESU_EEEEEENS4_6LayoutINS5_IJSC_SC_SC_EEENS5_IJNSA_ILi0EEESZ_SZ_EEEEENS5_IJNS4_10UnderscoreES12_S12_EEEEENS4_18SM100_TMA_2SM_LOADENS4_14ComposedLayoutINS4_7SwizzleILi1ELi4ELi3EEENS4_18smem_ptr_flag_bitsILi8EEENSX_INS5_IJNSA_ILi8EEESH_EEENS5_IJSH_SC_EEEEEEEvNS4_8identityES15_S1F_vS1G_EENS_8epilogue10collective18CollectiveEpilogueINS1I_23Sm100TmaWarpSpecializedILi2ELi2ELi64ELb0ELb0EEEJNS5_IJSG_SG_SH_EEENS5_IJNSX_ISG_SC_EENSX_INSA_ILi64EEESC_EEEEESJ_SK_SJ_SK_NS1I_6fusion15FusionCallbacksIS1M_NS1S_17LinearCombinationISJ_fSJ_fLNS_15FloatRoundStyleE2EEES1N_S1R_JEEENS4_5SM1004TMEM4LOAD26SM100_TMEM_LOAD_32dp32b64xENS4_13SM90_TMA_LOADENS16_INS17_ILi2ELi4ELi3EEES1A_NSX_INS5_IJS1B_S1P_EEENS5_IJS1P_SC_EEEEEEENS4_39AutoVectorizingCopyWithAssumedAlignmentILi128EEENS4_14SM90_TMA_STOREES27_S29_S29_EEEvvEEEEvNT_6ParamsE --------------------------
	.section	.text._ZN7cutlass13device_kernelINS_4gemm6kernel13GemmUniversalIN4cute5tupleIJiiiiEEENS1_10collective13CollectiveMmaINS1_35MainloopSm100TmaUmmaWarpSpecializedILi32ELi2ELi4ENS5_IJNS4_1CILi2EEENSA_ILi1EEESC_EEEEENS5_IJNSA_ILi256EEENSA_ILi128EEENSA_ILi32EEEEEENS_12float_e4m3_tENS5_IJlSC_lEEESJ_SK_NS4_8TiledMMAINS4_8MMA_AtomIJNS4_10MMA_TraitsINS4_25SM100_MMA_F8F6F4_2x1SM_SSEJSJ_SJ_fSF_SG_NS4_17integral_constantINS4_4UMMA5MajorELSR_0EEESS_NSP_INSQ_7ScaleInELST_0EEESU_EEEEEENS4_6LayoutINS5_IJSC_SC_SC_EEENS5_IJNSA_ILi0EEESZ_SZ_EEEEENS5_IJNS4_10UnderscoreES12_S12_EEEEENS4_18SM100_TMA_2SM_LOADENS4_14ComposedLayoutINS4_7SwizzleILi1ELi4ELi3EEENS4_18smem_ptr_flag_bitsILi8EEENSX_INS5_IJNSA_ILi8EEESH_EEENS5_IJSH_SC_EEEEEEEvNS4_8identityES15_S1F_vS1G_EENS_8epilogue10collective18CollectiveEpilogueINS1I_23Sm100TmaWarpSpecializedILi2ELi2ELi64ELb0ELb0EEEJNS5_IJSG_SG_SH_EEENS5_IJNSX_ISG_SC_EENSX_INSA_ILi64EEESC_EEEEESJ_SK_SJ_SK_NS1I_6fusion15FusionCallbacksIS1M_NS1S_17LinearCombinationISJ_fSJ_fLNS_15FloatRoundStyleE2EEES1N_S1R_JEEENS4_5SM1004TMEM4LOAD26SM100_TMEM_LOAD_32dp32b64xENS4_13SM90_TMA_LOADENS16_INS17_ILi2ELi4ELi3EEES1A_NSX_INS5_IJS1B_S1P_EEENS5_IJS1P_SC_EEEEEEENS4_39AutoVectorizingCopyWithAssumedAlignmentILi128EEENS4_14SM90_TMA_STOREES27_S29_S29_EEEvvEEEEvNT_6ParamsE,"ax",@progbits
	.align	128
.text._ZN7cutlass13device_kernelINS_4gemm6kernel13GemmUniversalIN4cute5tupleIJiiiiEEENS1_10collective13CollectiveMmaINS1_35MainloopSm100TmaUmmaWarpSpecializedILi32ELi2ELi4ENS5_IJNS4_1CILi2EEENSA_ILi1EEESC_EEEEENS5_IJNSA_ILi256EEENSA_ILi128EEENSA_ILi32EEEEEENS_12float_e4m3_tENS5_IJlSC_lEEESJ_SK_NS4_8TiledMMAINS4_8MMA_AtomIJNS4_10MMA_TraitsINS4_25SM100_MMA_F8F6F4_2x1SM_SSEJSJ_SJ_fSF_SG_NS4_17integral_constantINS4_4UMMA5MajorELSR_0EEESS_NSP_INSQ_7ScaleInELST_0EEESU_EEEEEENS4_6LayoutINS5_IJSC_SC_SC_EEENS5_IJNSA_ILi0EEESZ_SZ_EEEEENS5_IJNS4_10UnderscoreES12_S12_EEEEENS4_18SM100_TMA_2SM_LOADENS4_14ComposedLayoutINS4_7SwizzleILi1ELi4ELi3EEENS4_18smem_ptr_flag_bitsILi8EEENSX_INS5_IJNSA_ILi8EEESH_EEENS5_IJSH_SC_EEEEEEEvNS4_8identityES15_S1F_vS1G_EENS_8epilogue10collective18CollectiveEpilogueINS1I_23Sm100TmaWarpSpecializedILi2ELi2ELi64ELb0ELb0EEEJNS5_IJSG_SG_SH_EEENS5_IJNSX_ISG_SC_EENSX_INSA_ILi64EEESC_EEEEESJ_SK_SJ_SK_NS1I_6fusion15FusionCallbacksIS1M_NS1S_17LinearCombinationISJ_fSJ_fLNS_15FloatRoundStyleE2EEES1N_S1R_JEEENS4_5SM1004TMEM4LOAD26SM100_TMEM_LOAD_32dp32b64xENS4_13SM90_TMA_LOADENS16_INS17_ILi2ELi4ELi3EEES1A_NSX_INS5_IJS1B_S1P_EEENS5_IJS1P_SC_EEEEEEENS4_39AutoVectorizingCopyWithAssumedAlignmentILi128EEENS4_14SM90_TMA_STOREES27_S29_S29_EEEvvEEEEvNT_6ParamsE:
        .type           _ZN7cutlass13device_kernelINS_4gemm6kernel13GemmUniversalIN4cute5tupleIJiiiiEEENS1_10collective13CollectiveMmaINS1_35MainloopSm100TmaUmmaWarpSpecializedILi32ELi2ELi4ENS5_IJNS4_1CILi2EEENSA_ILi1EEESC_EEEEENS5_IJNSA_ILi256EEENSA_ILi128EEENSA_ILi32EEEEEENS_12float_e4m3_tENS5_IJlSC_lEEESJ_SK_NS4_8TiledMMAINS4_8MMA_AtomIJNS4_10MMA_TraitsINS4_25SM100_MMA_F8F6F4_2x1SM_SSEJSJ_SJ_fSF_SG_NS4_17integral_constantINS4_4UMMA5MajorELSR_0EEESS_NSP_INSQ_7ScaleInELST_0EEESU_EEEEEENS4_6LayoutINS5_IJSC_SC_SC_EEENS5_IJNSA_ILi0EEESZ_SZ_EEEEENS5_IJNS4_10UnderscoreES12_S12_EEEEENS4_18SM100_TMA_2SM_LOADENS4_14ComposedLayoutINS4_7SwizzleILi1ELi4ELi3EEENS4_18smem_ptr_flag_bitsILi8EEENSX_INS5_IJNSA_ILi8EEESH_EEENS5_IJSH_SC_EEEEEEEvNS4_8identityES15_S1F_vS1G_EENS_8epilogue10collective18CollectiveEpilogueINS1I_23Sm100TmaWarpSpecializedILi2ELi2ELi64ELb0ELb0EEEJNS5_IJSG_SG_SH_EEENS5_IJNSX_ISG_SC_EENSX_INSA_ILi64EEESC_EEEEESJ_SK_SJ_SK_NS1I_6fusion15FusionCallbacksIS1M_NS1S_17LinearCombinationISJ_fSJ_fLNS_15FloatRoundStyleE2EEES1N_S1R_JEEENS4_5SM1004TMEM4LOAD26SM100_TMEM_LOAD_32dp32b64xENS4_13SM90_TMA_LOADENS16_INS17_ILi2ELi4ELi3EEES1A_NSX_INS5_IJS1B_S1P_EEENS5_IJS1P_SC_EEEEEEENS4_39AutoVectorizingCopyWithAssumedAlignmentILi128EEENS4_14SM90_TMA_STOREES27_S29_S29_EEEvvEEEEvNT_6ParamsE,@function
        .size           _ZN7cutlass13device_kernelINS_4gemm6kernel13GemmUniversalIN4cute5tupleIJiiiiEEENS1_10collective13CollectiveMmaINS1_35MainloopSm100TmaUmmaWarpSpecializedILi32ELi2ELi4ENS5_IJNS4_1CILi2EEENSA_ILi1EEESC_EEEEENS5_IJNSA_ILi256EEENSA_ILi128EEENSA_ILi32EEEEEENS_12float_e4m3_tENS5_IJlSC_lEEESJ_SK_NS4_8TiledMMAINS4_8MMA_AtomIJNS4_10MMA_TraitsINS4_25SM100_MMA_F8F6F4_2x1SM_SSEJSJ_SJ_fSF_SG_NS4_17integral_constantINS4_4UMMA5MajorELSR_0EEESS_NSP_INSQ_7ScaleInELST_0EEESU_EEEEEENS4_6LayoutINS5_IJSC_SC_SC_EEENS5_IJNSA_ILi0EEESZ_SZ_EEEEENS5_IJNS4_10UnderscoreES12_S12_EEEEENS4_18SM100_TMA_2SM_LOADENS4_14ComposedLayoutINS4_7SwizzleILi1ELi4ELi3EEENS4_18smem_ptr_flag_bitsILi8EEENSX_INS5_IJNSA_ILi8EEESH_EEENS5_IJSH_SC_EEEEEEEvNS4_8identityES15_S1F_vS1G_EENS_8epilogue10collective18CollectiveEpilogueINS1I_23Sm100TmaWarpSpecializedILi2ELi2ELi64ELb0ELb0EEEJNS5_IJSG_SG_SH_EEENS5_IJNSX_ISG_SC_EENSX_INSA_ILi64EEESC_EEEEESJ_SK_SJ_SK_NS1I_6fusion15FusionCallbacksIS1M_NS1S_17LinearCombinationISJ_fSJ_fLNS_15FloatRoundStyleE2EEES1N_S1R_JEEENS4_5SM1004TMEM4LOAD26SM100_TMEM_LOAD_32dp32b64xENS4_13SM90_TMA_LOADENS16_INS17_ILi2ELi4ELi3EEES1A_NSX_INS5_IJS1B_S1P_EEENS5_IJS1P_SC_EEEEEEENS4_39AutoVectorizingCopyWithAssumedAlignmentILi128EEENS4_14SM90_TMA_STOREES27_S29_S29_EEEvvEEEEvNT_6ParamsE,(.L_x_249 - _ZN7cutlass13device_kernelINS_4gemm6kernel13GemmUniversalIN4cute5tupleIJiiiiEEENS1_10collective13CollectiveMmaINS1_35MainloopSm100TmaUmmaWarpSpecializedILi32ELi2ELi4ENS5_IJNS4_1CILi2EEENSA_ILi1EEESC_EEEEENS5_IJNSA_ILi256EEENSA_ILi128EEENSA_ILi32EEEEEENS_12float_e4m3_tENS5_IJlSC_lEEESJ_SK_NS4_8TiledMMAINS4_8MMA_AtomIJNS4_10MMA_TraitsINS4_25SM100_MMA_F8F6F4_2x1SM_SSEJSJ_SJ_fSF_SG_NS4_17integral_constantINS4_4UMMA5MajorELSR_0EEESS_NSP_INSQ_7ScaleInELST_0EEESU_EEEEEENS4_6LayoutINS5_IJSC_SC_SC_EEENS5_IJNSA_ILi0EEESZ_SZ_EEEEENS5_IJNS4_10UnderscoreES12_S12_EEEEENS4_18SM100_TMA_2SM_LOADENS4_14ComposedLayoutINS4_7SwizzleILi1ELi4ELi3EEENS4_18smem_ptr_flag_bitsILi8EEENSX_INS5_IJNSA_ILi8EEESH_EEENS5_IJSH_SC_EEEEEEEvNS4_8identityES15_S1F_vS1G_EENS_8epilogue10collective18CollectiveEpilogueINS1I_23Sm100TmaWarpSpecializedILi2ELi2ELi64ELb0ELb0EEEJNS5_IJSG_SG_SH_EEENS5_IJNSX_ISG_SC_EENSX_INSA_ILi64EEESC_EEEEESJ_SK_SJ_SK_NS1I_6fusion15FusionCallbacksIS1M_NS1S_17LinearCombinationISJ_fSJ_fLNS_15FloatRoundStyleE2EEES1N_S1R_JEEENS4_5SM1004TMEM4LOAD26SM100_TMEM_LOAD_32dp32b64xENS4_13SM90_TMA_LOADENS16_INS17_ILi2ELi4ELi3EEES1A_NSX_INS5_IJS1B_S1P_EEENS5_IJS1P_SC_EEEEEEENS4_39AutoVectorizingCopyWithAssumedAlignmentILi128EEENS4_14SM90_TMA_STOREES27_S29_S29_EEEvvEEEEvNT_6ParamsE)
        .other          _ZN7cutlass13device_kernelINS_4gemm6kernel13GemmUniversalIN4cute5tupleIJiiiiEEENS1_10collective13CollectiveMmaINS1_35MainloopSm100TmaUmmaWarpSpecializedILi32ELi2ELi4ENS5_IJNS4_1CILi2EEENSA_ILi1EEESC_EEEEENS5_IJNSA_ILi256EEENSA_ILi128EEENSA_ILi32EEEEEENS_12float_e4m3_tENS5_IJlSC_lEEESJ_SK_NS4_8TiledMMAINS4_8MMA_AtomIJNS4_10MMA_TraitsINS4_25SM100_MMA_F8F6F4_2x1SM_SSEJSJ_SJ_fSF_SG_NS4_17integral_constantINS4_4UMMA5MajorELSR_0EEESS_NSP_INSQ_7ScaleInELST_0EEESU_EEEEEENS4_6LayoutINS5_IJSC_SC_SC_EEENS5_IJNSA_ILi0EEESZ_SZ_EEEEENS5_IJNS4_10UnderscoreES12_S12_EEEEENS4_18SM100_TMA_2SM_LOADENS4_14ComposedLayoutINS4_7SwizzleILi1ELi4ELi3EEENS4_18smem_ptr_flag_bitsILi8EEENSX_INS5_IJNSA_ILi8EEESH_EEENS5_IJSH_SC_EEEEEEEvNS4_8identityES15_S1F_vS1G_EENS_8epilogue10collective18CollectiveEpilogueINS1I_23Sm100TmaWarpSpecializedILi2ELi2ELi64ELb0ELb0EEEJNS5_IJSG_SG_SH_EEENS5_IJNSX_ISG_SC_EENSX_INSA_ILi64EEESC_EEEEESJ_SK_SJ_SK_NS1I_6fusion15FusionCallbacksIS1M_NS1S_17LinearCombinationISJ_fSJ_fLNS_15FloatRoundStyleE2EEES1N_S1R_JEEENS4_5SM1004TMEM4LOAD26SM100_TMEM_LOAD_32dp32b64xENS4_13SM90_TMA_LOADENS16_INS17_ILi2ELi4ELi3EEES1A_NSX_INS5_IJS1B_S1P_EEENS5_IJS1P_SC_EEEEEEENS4_39AutoVectorizingCopyWithAssumedAlignmentILi128EEENS4_14SM90_TMA_STOREES27_S29_S29_EEEvvEEEEvNT_6ParamsE,@"STO_CUDA_ENTRY STV_DEFAULT"
_ZN7cutlass13device_kernelINS_4gemm6kernel13GemmUniversalIN4cute5tupleIJiiiiEEENS1_10collective13CollectiveMmaINS1_35MainloopSm100TmaUmmaWarpSpecializedILi32ELi2ELi4ENS5_IJNS4_1CILi2EEENSA_ILi1EEESC_EEEEENS5_IJNSA_ILi256EEENSA_ILi128EEENSA_ILi32EEEEEENS_12float_e4m3_tENS5_IJlSC_lEEESJ_SK_NS4_8TiledMMAINS4_8MMA_AtomIJNS4_10MMA_TraitsINS4_25SM100_MMA_F8F6F4_2x1SM_SSEJSJ_SJ_fSF_SG_NS4_17integral_constantINS4_4UMMA5MajorELSR_0EEESS_NSP_INSQ_7ScaleInELST_0EEESU_EEEEEENS4_6LayoutINS5_IJSC_SC_SC_EEENS5_IJNSA_ILi0EEESZ_SZ_EEEEENS5_IJNS4_10UnderscoreES12_S12_EEEEENS4_18SM100_TMA_2SM_LOADENS4_14ComposedLayoutINS4_7SwizzleILi1ELi4ELi3EEENS4_18smem_ptr_flag_bitsILi8EEENSX_INS5_IJNSA_ILi8EEESH_EEENS5_IJSH_SC_EEEEEEEvNS4_8identityES15_S1F_vS1G_EENS_8epilogue10collective18CollectiveEpilogueINS1I_23Sm100TmaWarpSpecializedILi2ELi2ELi64ELb0ELb0EEEJNS5_IJSG_SG_SH_EEENS5_IJNSX_ISG_SC_EENSX_INSA_ILi64EEESC_EEEEESJ_SK_SJ_SK_NS1I_6fusion15FusionCallbacksIS1M_NS1S_17LinearCombinationISJ_fSJ_fLNS_15FloatRoundStyleE2EEES1N_S1R_JEEENS4_5SM1004TMEM4LOAD26SM100_TMEM_LOAD_32dp32b64xENS4_13SM90_TMA_LOADENS16_INS17_ILi2ELi4ELi3EEES1A_NSX_INS5_IJS1B_S1P_EEENS5_IJS1P_SC_EEEEEEENS4_39AutoVectorizingCopyWithAssumedAlignmentILi128EEENS4_14SM90_TMA_STOREES27_S29_S29_EEEvvEEEEvNT_6ParamsE:
[----:B------:R-:W1:Y:S01]  /*0000*/  LDC R1, c[0x0][0x37c] ;  /* 0x0000df00ff017b82 */ /* 0x000e620000000800 */
[----:B------:R-:W2:Y:S01]  /*0010*/  S2R R189, SR_TID.X ;  /* 0x0000000000bd7919 */ /* 0x000ea20000002100 */
[----:B------:R-:W3:Y:S06]  /*0020*/  LDCU.64 UR6, c[0x0][0x890] ;  /* 0x00011200ff0677ac */ /* 0x000eec0008000a00 */
[----:B------:R-:W4:Y:S01]  /*0030*/  S2UR UR37, SR_CgaCtaId ;  /* 0x00000000002579c3 */ /* 0x000f220000008800 */
[----:B------:R-:W-:Y:S02]  /*0040*/  PRMT R171, RZ, 0x7610, R171 ;  /* 0x00007610ffab7816 */ /* 0x000fe400000000ab */
[----:B------:R-:W-:Y:S01]  /*0050*/  ELECT P1, URZ, PT ;  /* 0x0000000000ff782f */ /* 0x000fe20003820000 */
[----:B------:R-:W1:Y:S01]  /*0060*/  LDCU.64 UR46, c[0x0][0x358] ;  /* 0x00006b00ff2e77ac */ /* 0x000e620008000a00 */
[----:B---3--:R-:W-:-:S04]  /*0070*/  UISETP.NE.U32.AND UP0, UPT, UR6, URZ, UPT ;  /* 0x000000ff0600728c */ /* 0x008fc8000bf05070 */
[----:B------:R-:W-:Y:S02]  /*0080*/  UISETP.NE.AND.EX UP0, UPT, UR7, URZ, UPT, UP0 ;  /* 0x000000ff0700728c */ /* 0x000fe4000bf05300 */
[----:B----4-:R-:W-:Y:S02]  /*0090*/  ULOP3.LUT UR5, UR37, 0x1, URZ, 0xc0, !UPT ;  /* 0x0000000125057892 */ /* 0x010fe4000f8ec0ff */
[----:B------:R-:W-:Y:S01]  /*00a0*/  ULOP3.LUT UR4, UR37, 0x1, URZ, 0x3c, !UPT ;  /* 0x0000000125047892 */ /* 0x000fe2000f8e3cff */
[----:B--2---:R-:W-:-:S05]  /*00b0*/  SHF.R.U32.HI R173, RZ, 0x5, R189 ;  /* 0x00000005ffad7819 */ /* 0x004fca00000116bd */
[----:B------:R-:W2:Y:S02]  /*00c0*/  SHFL.IDX PT, R0, R173, RZ, 0x1f ;  /* 0x00001fffad007589 */ /* 0x000ea400000e0000 */
[----:B--2---:R-:W-:Y:S01]  /*00d0*/  R2UR UR10, R0 ;  /* 0x00000000000a72ca */ /* 0x004fe200000e0000 */
[----:B-1----:R-:W-:-:S14]  /*00e0*/  BRA.U UP0, `(.L_x_0) ;  /* 0x00000001002c7547 */ /* 0x002fdc000b800000 */
[----:B------:R-:W1:Y:S02]  /*00f0*/  LDCU.64 UR8, c[0x0][0x888] ;  /* 0x00011100ff0877ac */ /* 0x000e640008000a00 */
[----:B-1----:R-:W-:-:S04]  /*0100*/  UISETP.NE.U32.AND UP0, UPT, UR8, URZ, UPT ;  /* 0x000000ff0800728c */ /* 0x002fc8000bf05070 */
[----:B------:R-:W-:-:S09]  /*0110*/  UISETP.NE.AND.EX UP0, UPT, UR9, URZ, UPT, UP0 ;  /* 0x000000ff0900728c */ /* 0x000fd2000bf05300 */
[----:B------:R-:W-:Y:S05]  /*0120*/  BRA.U !UP0, `(.L_x_1) ;  /* 0x0000000108107547 */ /* 0x000fea000b800000 */
[----:B------:R-:W1:Y:S02]  /*0130*/  LDC.64 R2, c[0x0][0x888] ;  /* 0x00022200ff027b82 */ /* 0x000e640000000a00 */
[----:B-1----:R1:W5:Y:S01]  /*0140*/  LDG.E R81, desc[UR46][R2.64] ;  /* 0x0000002e02517981 */ /* 0x002362000c1e1900 */
[----:B------:R-:W-:Y:S01]  /*0150*/  HFMA2 R171, -RZ, RZ, 0, 5.9604644775390625e-08 ;  /* 0x00000001ffab7431 */ /* 0x000fe200000001ff */
[----:B------:R-:W-:Y:S05]  /*0160*/  BRA `(.L_x_0) ;  /* 0x00000000000c7947 */ /* 0x000fea0003800000 */
.L_x_1:
[----:B------:R-:W1:Y:S01]  /*0170*/  LDCU UR8, c[0x0][0x880] ;  /* 0x00011000ff0877ac */ /* 0x000e620008000800 */
[----:B------:R-:W-:Y:S01]  /*0180*/  HFMA2 R171, -RZ, RZ, 0, 5.9604644775390625e-08 ;  /* 0x00000001ffab7431 */ /* 0x000fe200000001ff */
[----:B-1----:R-:W-:-:S07]  /*0190*/  MOV R81, UR8 ;  /* 0x0000000800517c02 */ /* 0x002fce0008000f00 */
.L_x_0:
[----:B------:R-:W2:Y:S02]  /*01a0*/  LDCU.64 UR8, c[0x0][0x8b0] ;  /* 0x00011600ff0877ac */ /* 0x000ea40008000a00 */
[----:B--2---:R-:W-:-:S04]  /*01b0*/  UISETP.NE.U32.AND UP0, UPT, UR8, URZ, UPT ;  /* 0x000000ff0800728c */ /* 0x004fc8000bf05070 */
[----:B------:R-:W-:-:S09]  /*01c0*/  UISETP.NE.AND.EX UP0, UPT, UR9, URZ, UPT, UP0 ;  /* 0x000000ff0900728c */ /* 0x000fd2000bf05300 */
[----:B------:R-:W-:Y:S05]  /*01d0*/  BRA.U UP0, `(.L_x_2) ;  /* 0x0000000100247547 */ /* 0x000fea000b800000 */
[----:B------:R-:W2:Y:S02]  /*01e0*/  LDCU.64 UR8, c[0x0][0x8a8] ;  /* 0x00011500ff0877ac */ /* 0x000ea40008000a00 */
[----:B--2---:R-:W-:-:S04]  /*01f0*/  UISETP.NE.U32.AND UP0, UPT, UR8, URZ, UPT ;  /* 0x000000ff0800728c */ /* 0x004fc8000bf05070 */
[----:B------:R-:W-:-:S09]  /*0200*/  UISETP.NE.AND.EX UP0, UPT, UR9, URZ, UPT, UP0 ;  /* 0x000000ff0900728c */ /* 0x000fd2000bf05300 */
[----:B------:R-:W-:Y:S05]  /*0210*/  BRA.U !UP0, `(.L_x_3) ;  /* 0x00000001080c7547 */ /* 0x000fea000b800000 */
[----:B------:R-:W2:Y:S02]  /*0220*/  LDC.64 R78, c[0x0][0x8a8] ;  /* 0x00022a00ff4e7b82 */ /* 0x000ea40000000a00 */
[----:B--2---:R2:W5:Y:S01]  /*0230*/  LDG.E R78, desc[UR46][R78.64] ;  /* 0x0000002e4e4e7981 */ /* 0x004562000c1e1900 */
[----:B------:R-:W-:Y:S05]  /*0240*/  BRA `(.L_x_2) ;  /* 0x0000000000087947 */ /* 0x000fea0003800000 */
.L_x_3:
[----:B------:R-:W2:Y:S02]  /*0250*/  LDCU UR8, c[0x0][0x8a0] ;  /* 0x00011400ff0877ac */ /* 0x000ea40008000800 */
[----:B--2---:R-:W-:Y:S02]  /*0260*/  MOV R78, UR8 ;  /* 0x00000008004e7c02 */ /* 0x004fe40008000f00 */
.L_x_2:
[----:B------:R-:W-:Y:S01]  /*0270*/  IMAD.U32 R0, RZ, RZ, UR10 ;  /* 0x0000000aff007e24 */ /* 0x000fe2000f8e00ff */
[----:B------:R-:W-:Y:S04]  /*0280*/  BSSY.RECONVERGENT B0, `(.L_x_4) ;  /* 0x000000c000007945 */ /* 0x000fe80003800200 */
[C---:B------:R-:W-:Y:S02]  /*0290*/  ISETP.NE.OR P2, PT, R0.reuse, 0x1, !P1 ;  /* 0x000000010000780c */ /* 0x040fe40004f45670 */
[----:B------:R-:W-:-:S11]  /*02a0*/  ISETP.NE.OR P0, PT, R0, 0x3, !P1 ;  /* 0x000000030000780c */ /* 0x000fd60004f05670 */
[----:B------:R-:W-:Y:S05]  /*02b0*/  @P2 BRA `(.L_x_5) ;  /* 0x0000000000202947 */ /* 0x000fea0003800000 */
[----:B------:R-:W3:Y:S02]  /*02c0*/  LDCU.64 UR8, c[0x0][0x348] ;  /* 0x00006900ff0877ac */ /* 0x000ee40008000a00 */
[----:B---3--:R-:W-:Y:S02]  /*02d0*/  UIADD3 UR12, UP1, UPT, UR8, 0x80, URZ ;  /* 0x00000080080c7890 */ /* 0x008fe4000ff3e0ff */
[----:B------:R-:W-:Y:S02]  /*02e0*/  UIADD3 UR8, UP0, UPT, UR8, 0x180, URZ ;  /* 0x0000018008087890 */ /* 0x000fe4000ff1e0ff */
[----:B------:R-:W-:Y:S02]  /*02f0*/  UIADD3.X UR13, UPT, UPT, URZ, UR9, URZ, UP1, !UPT ;  /* 0x00000009ff0d7290 */ /* 0x000fe40008ffe4ff */
[----:B------:R-:W-:-:S07]  /*0300*/  UIADD3.X UR9, UPT, UPT, URZ, UR9, URZ, UP0, !UPT ;  /* 0x00000009ff097290 */ /* 0x000fce00087fe4ff */
[----:B------:R3:W-:Y:S02]  /*0310*/  UTMACCTL.PF [UR12] ;  /* 0x000000000c0079b9 */ /* 0x0007e40008040000 */
[----:B------:R3:W-:Y:S02]  /*0320*/  UTMACCTL.PF [UR8] ;  /* 0x00000000080079b9 */ /* 0x0007e40008040000 */
[----:B---3--:R-:W-:Y:S01]  /*0330*/  NOP ;  /* 0x0000000000007918 */ /* 0x008fe20000000000 */
.L_x_5:
[----:B------:R-:W-:Y:S05]  /*0340*/  BSYNC.RECONVERGENT B0 ;  /* 0x0000000000007941 */ /* 0x000fea0003800200 */
.L_x_4:
[----:B------:R-:W-:Y:S04]  /*0350*/  BSSY.RECONVERGENT B0, `(.L_x_6) ;  /* 0x000000a000007945 */ /* 0x000fe80003800200 */
        /* <DEDUP_REMOVED lines=9> */
.L_x_7:
[----:B------:R-:W-:Y:S05]  /*03f0*/  BSYNC.RECONVERGENT B0 ;  /* 0x0000000000007941 */ /* 0x000fea0003800200 */
.L_x_6:
[----:B------:R-:W3:Y:S01]  /*0400*/  LDCU.64 UR8, c[0x0][0x888] ;  /* 0x00011100ff0877ac */ /* 0x000ee20008000a00 */
[----:B------:R-:W-:Y:S02]  /*0410*/  UISETP.EQ.U32.AND UP1, UPT, UR6, URZ, UPT ;  /* 0x000000ff0600728c */ /* 0x000fe4000bf22070 */
[----:B------:R-:W-:Y:S02]  /*0420*/  UPLOP3.LUT UP5, UPT, UPT, UPT, UPT, 0x80, 0x8 ;  /* 0x000000000008789c */ /* 0x000fe40003faf070 */
[----:B---3--:R-:W-:-:S04]  /*0430*/  UISETP.NE.U32.AND UP0, UPT, UR8, URZ, UPT ;  /* 0x000000ff0800728c */ /* 0x008fc8000bf05070 */
[----:B------:R-:W-:-:S04]  /*0440*/  UISETP.NE.AND.EX UP0, UPT, UR9, URZ, UPT, UP0 ;  /* 0x000000ff0900728c */ /* 0x000fc8000bf05300 */
[----:B------:R-:W-:-:S04]  /*0450*/  UISETP.EQ.OR.EX UP2, UPT, UR7, URZ, !UP0, UP1 ;  /* 0x000000ff0700728c */ /* 0x000fc8000c742710 */
[----:B------:R-:W-:-:S05]  /*0460*/  UP2UR UR50, UPR, URZ, 0x4 ;  /* 0x00000004ff327883 */ /* 0x000fca0008000000 */
[----:B------:R-:W-:Y:S07]  /*0470*/  BRA.U !UP2, `(.L_x_8) ;  /* 0x000000010a207547 */ /* 0x000fee000b800000 */
[----:B------:R-:W-:Y:S01]  /*0480*/  UISETP.NE.U32.AND UP2, UPT, UR6, URZ, UPT ;  /* 0x000000ff0600728c */ /* 0x000fe2000bf45070 */
[----:B-----5:R-:W-:Y:S01]  /*0490*/  FSETP.NEU.AND P0, PT, R81, RZ, PT ;  /* 0x000000ff5100720b */ /* 0x020fe20003f0d000 */
[----:B------:R-:W-:Y:S02]  /*04a0*/  USEL UR6, URZ, 0xffffffff, UP0 ;  /* 0xffffffffff067887 */ /* 0x000fe40008000000 */
[----:B------:R-:W-:-:S10]  /*04b0*/  UISETP.NE.AND.EX UP2, UPT, UR7, URZ, UPT, UP2 ;  /* 0x000000ff0700728c */ /* 0x000fd4000bf45320 */
[----:B------:R-:W-:Y:S01]  /*04c0*/  VOTEU.ANY UP1, P0 ;  /* 0x0000000000ff7886 */ /* 0x000fe20000020100 */
[----:B------:R-:W-:-:S04]  /*04d0*/  @!UP2 USEL UR6, URZ, 0xffffffff, UP1 ;  /* 0xffffffffff06a887 */ /* 0x000fc80008800000 */
[----:B------:R-:W-:-:S04]  /*04e0*/  ULOP3.LUT UR6, UR6, 0x1, URZ, 0xc0, !UPT ;  /* 0x0000000106067892 */ /* 0x000fc8000f8ec0ff */
[----:B------:R-:W-:-:S11]  /*04f0*/  UISETP.NE.U32.AND UP5, UPT, UR6, 0x1, UPT ;  /* 0x000000010600788c */ /* 0x000fd6000bfa5070 */
.L_x_8:
[----:B------:R-:W3:Y:S01]  /*0500*/  SHFL.IDX PT, R0, R173, RZ, 0x1f ;  /* 0x00001fffad007589 */ /* 0x000ee200000e0000 */
[----:B------:R-:W-:-:S04]  /*0510*/  UISETP.NE.AND UP1, UPT, UR10, 0x2, UPT ;  /* 0x000000020a00788c */ /* 0x000fc8000bf25270 */
[----:B------:R-:W-:Y:S02]  /*0520*/  UISETP.EQ.AND UP2, UPT, UR5, URZ, !UP1 ;  /* 0x000000ff0500728c */ /* 0x000fe4000cf42270 */
[----:B------:R-:W-:-:S04]  /*0530*/  USEL UR7, URZ, 0x1, UP1 ;  /* 0x00000001ff077887 */ /* 0x000fc80008800000 */
[----:B------:R-:W-:Y:S02]  /*0540*/  PLOP3.LUT P5, PT, P1, PT, UP2, 0x80, 0x8 ;  /* 0x000000000008781c */ /* 0x000fe40000faf028 */
[----:B---3--:R-:W-:-:S13]  /*0550*/  ISETP.NE.AND P0, PT, R0, RZ, PT ;  /* 0x000000ff0000720c */ /* 0x008fda0003f05270 */
[----:B------:R-:W-:Y:S05]  /*0560*/  @P0 BRA `(.L_x_9) ;  /* 0x0000000400300947 */ /* 0x000fea0003800000 */
[----:B------:R-:W-:Y:S01]  /*0570*/  ELECT P0, URZ, PT ;  /* 0x0000000000ff782f */ /* 0x000fe20003800000 */
[----:B------:R-:W-:-:S12]  /*0580*/  BSSY.RECONVERGENT B0, `(.L_x_9) ;  /* 0x000004a000007945 */ /* 0x000fd80003800200 */
[----:B------:R-:W-:Y:S05]  /*0590*/  @!P0 BRA `(.L_x_10) ;  /* 0x0000000400208947 */ /* 0x000fea0003800000 */
[----:B------:R-:W-:Y:S01]  /*05a0*/  UMOV UR8, 0x400 ;  /* 0x0000040000087882 */ /* 0x000fe20000000000 */
[----:B------:R-:W-:Y:S01]  /*05b0*/  UMOV UR6, 0x1 ;  /* 0x0000000100067882 */ /* 0x000fe20000000000 */
[----:B------:R-:W-:Y:S02]  /*05c0*/  ULEA UR8, UR37, UR8, 0x18 ;  /* 0x0000000825087291 */ /* 0x000fe4000f8ec0ff */
[----:B------:R-:W-:-:S04]  /*05d0*/  UIADD3 UR12, UPT, UPT, -UR6, 0x100000, URZ ;  /* 0x00100000060c7890 */ /* 0x000fc8000fffe1ff */
[----:B------:R-:W-:Y:S02]  /*05e0*/  USHF.L.U32 UR13, UR12, 0xb, URZ ;  /* 0x0000000b0c0d7899 */ /* 0x000fe400080006ff */
[----:B------:R-:W-:Y:S01]  /*05f0*/  USHF.L.U32 UR12, UR12, 0x1, URZ ;  /* 0x000000010c0c7899 */ /* 0x000fe200080006ff */
[----:B------:R-:W3:Y:S11]  /*0600*/  FENCE.VIEW.ASYNC.S ;  /* 0x00000000000073c6 */ /* 0x000ef60000000000 */
[----:B---3--:R3:W4:Y:S01]  /*0610*/  SYNCS.EXCH.64 URZ, [UR8], UR12 ;  /* 0x0000000c08ff75b2 */ /* 0x0087220008000100 */
[----:B------:R3:W1:Y:S01]  /*0620*/  SYNCS.EXCH.64 URZ, [UR8+0x100], UR12 ;  /* 0x0001000c08ff75b2 */ /* 0x0006620008000100 */
        /* <DEDUP_REMOVED lines=61> */
[----:B------:R3:W1:Y:S02]  /*0a00*/  SYNCS.EXCH.64 URZ, [UR8+0x1f8], UR12 ;  /* 0x0001f80c08ff75b2 */ /* 0x0006640008000100 */
[----:B---34-:R-:W-:Y:S01]  /*0a10*/  NOP ;  /* 0x0000000000007918 */ /* 0x018fe20000000000 */
.L_x_10:
[----:B------:R-:W-:Y:S05]  /*0a20*/  BSYNC.RECONVERGENT B0 ;  /* 0x0000000000007941 */ /* 0x000fea0003800200 */
.L_x_9:
[----:B------:R-:W3:Y:S01]  /*0a30*/  SHFL.IDX PT, R0, R173, RZ, 0x1f ;  /* 0x00001fffad007589 */ /* 0x000ee200000e0000 */
[----:B------:R-:W-:Y:S01]  /*0a40*/  NOP ;  /* 0x0000000000007918 */ /* 0x000fe20000000000 */
[----:B---3--:R-:W-:-:S13]  /*0a50*/  ISETP.NE.AND P0, PT, R0, 0x1, PT ;  /* 0x000000010000780c */ /* 0x008fda0003f05270 */
[----:B------:R-:W-:Y:S05]  /*0a60*/  @P0 BRA `(.L_x_11) ;  /* 0x0000000000440947 */ /* 0x000fea0003800000 */
[----:B------:R-:W-:Y:S01]  /*0a70*/  UMOV UR9, 0x400 ;  /* 0x0000040000097882 */ /* 0x000fe20000000000 */
[----:B------:R-:W-:Y:S01]  /*0a80*/  UMOV UR8, 0x20 ;  /* 0x0000002000087882 */ /* 0x000fe20000000000 */
[----:B------:R-:W-:Y:S01]  /*0a90*/  UMOV UR6, 0x80 ;  /* 0x0000008000067882 */ /* 0x000fe20000000000 */
[----:B------:R-:W-:Y:S02]  /*0aa0*/  ULEA UR9, UR37, UR9, 0x18 ;  /* 0x0000000925097291 */ /* 0x000fe4000f8ec0ff */
[----:B------:R-:W-:-:S04]  /*0ab0*/  UIADD3 UR12, UPT, UPT, -UR8, 0x100000, URZ ;  /* 0x00100000080c7890 */ /* 0x000fc8000fffe1ff */
[----:B------:R-:W-:Y:S02]  /*0ac0*/  USHF.L.U32 UR13, UR12, 0xb, URZ ;  /* 0x0000000b0c0d7899 */ /* 0x000fe400080006ff */
[----:B------:R-:W-:Y:S02]  /*0ad0*/  USHF.L.U32 UR12, UR12, 0x1, URZ ;  /* 0x000000010c0c7899 */ /* 0x000fe400080006ff */
[----:B------:R-:W-:-:S04]  /*0ae0*/  UIADD3 UR14, UPT, UPT, -UR6, 0x100000, URZ ;  /* 0x00100000060e7890 */ /* 0x000fc8000fffe1ff */
[----:B------:R-:W-:Y:S02]  /*0af0*/  USHF.L.U32 UR15, UR14, 0xb, URZ ;  /* 0x0000000b0e0f7899 */ /* 0x000fe400080006ff */
[----:B------:R-:W-:Y:S01]  /*0b00*/  USHF.L.U32 UR14, UR14, 0x1, URZ ;  /* 0x000000010e0e7899 */ /* 0x000fe200080006ff */
[----:B------:R-:W-:Y:S01]  /*0b10*/  ELECT P0, URZ, PT ;  /* 0x0000000000ff782f */ /* 0x000fe20003800000 */
[----:B------:R-:W3:Y:S02]  /*0b20*/  FENCE.VIEW.ASYNC.S ;  /* 0x00000000000073c6 */ /* 0x000ee40000000000 */
[----:B---3--:R3:W4:Y:S08]  /*0b30*/  SYNCS.EXCH.64 URZ, [UR9+0x200], UR12 ;  /* 0x0002000c09ff75b2 */ /* 0x0087300008000100 */
[----:B------:R3:W1:Y:S01]  /*0b40*/  SYNCS.EXCH.64 URZ, [UR9+0x210], UR14 ;  /* 0x0002100e09ff75b2 */ /* 0x0006620008000100 */
[----:B------:R3:W1:Y:S01]  /*0b50*/  SYNCS.EXCH.64 URZ, [UR9+0x208], UR12 ;  /* 0x0002080c09ff75b2 */ /* 0x0006620008000100 */
[----:B------:R3:W1:Y:S01]  /*0b60*/  SYNCS.EXCH.64 URZ, [UR9+0x218], UR14 ;  /* 0x0002180e09ff75b2 */ /* 0x0006620008000100 */
[----:B------:R-:W-:Y:S01]  /*0b70*/  NOP ;  /* 0x0000000000007918 */ /* 0x000fe20000000000 */
.L_x_11:
[----:B------:R-:W2:Y:S01]  /*0b80*/  SHFL.IDX PT, R0, R173, RZ, 0x1f ;  /* 0x00001fffad007589 */ /* 0x000ea200000e0000 */
[----:B------:R-:W-:Y:S01]  /*0b90*/  NOP ;  /* 0x0000000000007918 */ /* 0x000fe20000000000 */
[----:B--2---:R-:W-:-:S13]  /*0ba0*/  ISETP.NE.AND P0, PT, R0, 0x3, PT ;  /* 0x000000030000780c */ /* 0x004fda0003f05270 */
[----:B------:R-:W-:Y:S05]  /*0bb0*/  @P0 BRA `(.L_x_12) ;  /* 0x00000000002c0947 */ /* 0x000fea0003800000 */
[----:B------:R-:W-:Y:S01]  /*0bc0*/  UMOV UR8, 0x400 ;  /* 0x0000040000087882 */ /* 0x000fe20000000000 */
[----:B------:R-:W-:Y:S01]  /*0bd0*/  UMOV UR6, 0x20 ;  /* 0x0000002000067882 */ /* 0x000fe20000000000 */
[----:B------:R-:W-:Y:S02]  /*0be0*/  ULEA UR8, UR37, UR8, 0x18 ;  /* 0x0000000825087291 */ /* 0x000fe4000f8ec0ff */
[----:B---3--:R-:W-:-:S04]  /*0bf0*/  UIADD3 UR12, UPT, UPT, -UR6, 0x100000, URZ ;  /* 0x00100000060c7890 */ /* 0x008fc8000fffe1ff */
[----:B------:R-:W-:Y:S02]  /*0c00*/  USHF.L.U32 UR13, UR12, 0xb, URZ ;  /* 0x0000000b0c0d7899 */ /* 0x000fe400080006ff */
[----:B------:R-:W-:Y:S01]  /*0c10*/  USHF.L.U32 UR12, UR12, 0x1, URZ ;  /* 0x000000010c0c7899 */ /* 0x000fe200080006ff */
[----:B------:R-:W-:Y:S01]  /*0c20*/  ELECT P0, URZ, PT ;  /* 0x0000000000ff782f */ /* 0x000fe20003800000 */
[----:B------:R-:W2:Y:S10]  /*0c30*/  FENCE.VIEW.ASYNC.S ;  /* 0x00000000000073c6 */ /* 0x000eb40000000000 */
[----:B--2---:R2:W3:Y:S01]  /*0c40*/  SYNCS.EXCH.64 URZ, [UR8+0x220], UR12 ;  /* 0x0002200c08ff75b2 */ /* 0x0044e20008000100 */
[----:B------:R2:W1:Y:S01]  /*0c50*/  SYNCS.EXCH.64 URZ, [UR8+0x228], UR12 ;  /* 0x0002280c08ff75b2 */ /* 0x0004620008000100 */
[----:B------:R-:W-:Y:S01]  /*0c60*/  NOP ;  /* 0x0000000000007918 */ /* 0x000fe20000000000 */
.L_x_12:
[----:B------:R-:W4:Y:S01]  /*0c70*/  SHFL.IDX PT, R0, R173, RZ, 0x1f ;  /* 0x00001fffad007589 */ /* 0x000f2200000e0000 */
[----:B------:R-:W-:Y:S01]  /*0c80*/  NOP ;  /* 0x0000000000007918 */ /* 0x000fe20000000000 */
[----:B----4-:R-:W-:-:S13]  /*0c90*/  ISETP.NE.AND P0, PT, R0, 0x4, PT ;  /* 0x000000040000780c */ /* 0x010fda0003f05270 */
[----:B------:R-:W-:Y:S05]  /*0ca0*/  @P0 BRA `(.L_x_13) ;  /* 0x0000000000480947 */ /* 0x000fea0003800000 */
[----:B---3--:R-:W-:Y:S01]  /*0cb0*/  UMOV UR9, 0x1e0 ;  /* 0x000001e000097882 */ /* 0x008fe20000000000 */
[----:B--2---:R-:W-:Y:S01]  /*0cc0*/  UMOV UR8, 0x400 ;  /* 0x0000040000087882 */ /* 0x004fe20000000000 */
[----:B------:R-:W-:Y:S01]  /*0cd0*/  USEL UR9, UR9, 0x1a0, UP5 ;  /* 0x000001a009097887 */ /* 0x000fe2000a800000 */
        /* <DEDUP_REMOVED lines=9> */
[----:B------:R-:W2:Y:S02]  /*0d70*/  FENCE.VIEW.ASYNC.S ;  /* 0x00000000000073c6 */ /* 0x000ea40000000000 */
[----:B--2---:R4:W2:Y:S08]  /*0d80*/  SYNCS.EXCH.64 URZ, [UR8+0x230], UR12 ;  /* 0x0002300c08ff75b2 */ /* 0x0048b00008000100 */
[----:B------:R4:W3:Y:S01]  /*0d90*/  SYNCS.EXCH.64 URZ, [UR8+0x240], UR14 ;  /* 0x0002400e08ff75b2 */ /* 0x0008e20008000100 */
[----:B------:R4:W1:Y:S01]  /*0da0*/  SYNCS.EXCH.64 URZ, [UR8+0x238], UR12 ;  /* 0x0002380c08ff75b2 */ /* 0x0008620008000100 */
[----:B------:R4:W1:Y:S02]  /*0db0*/  SYNCS.EXCH.64 URZ, [UR8+0x248], UR14 ;  /* 0x0002480e08ff75b2 */ /* 0x0008640008000100 */
[----:B----4-:R-:W-:Y:S01]  /*0dc0*/  NOP ;  /* 0x0000000000007918 */ /* 0x010fe20000000000 */
.L_x_13:
[----:B------:R-:W4:Y:S01]  /*0dd0*/  SHFL.IDX PT, R0, R173, RZ, 0x1f ;  /* 0x00001fffad007589 */ /* 0x000f2200000e0000 */
[----:B------:R-:W-:Y:S01]  /*0de0*/  NOP ;  /* 0x0000000000007918 */ /* 0x000fe20000000000 */
[----:B----4-:R-:W-:-:S13]  /*0df0*/  ISETP.NE.AND P0, PT, R0, 0x5, PT ;  /* 0x000000050000780c */ /* 0x010fda0003f05270 */
[----:B------:R-:W-:Y:S05]  /*0e00*/  @P0 BRA `(.L_x_14) ;  /* 0x0000000000540947 */ /* 0x000fea0003800000 */
[----:B---3--:R-:W-:Y:S01]  /*0e10*/  UMOV UR9, 0x400 ;  /* 0x0000040000097882 */ /* 0x008fe20000000000 */
[----:B--2---:R-:W-:Y:S01]  /*0e20*/  UMOV UR8, 0x1 ;  /* 0x0000000100087882 */ /* 0x004fe20000000000 */
        /* <DEDUP_REMOVED lines=13> */
[----:B------:R4:W1:Y:S01]  /*0f00*/  SYNCS.EXCH.64 URZ, [UR9+0x278], UR14 ;  /* 0x0002780e09ff75b2 */ /* 0x0008620008000100 */
[----:B------:R4:W1:Y:S01]  /*0f10*/  SYNCS.EXCH.64 URZ, [UR9+0x260], UR12 ;  /* 0x0002600c09ff75b2 */ /* 0x0008620008000100 */
[----:B------:R4:W1:Y:S01]  /*0f20*/  SYNCS.EXCH.64 URZ, [UR9+0x280], UR14 ;  /* 0x0002800e09ff75b2 */ /* 0x0008620008000100 */
[----:B------:R4:W1:Y:S01]  /*0f30*/  SYNCS.EXCH.64 URZ, [UR9+0x268], UR12 ;  /* 0x0002680c09ff75b2 */ /* 0x0008620008000100 */
[----:B------:R4:W1:Y:S02]  /*0f40*/  SYNCS.EXCH.64 URZ, [UR9+0x288], UR14 ;  /* 0x0002880e09ff75b2 */ /* 0x0008640008000100 */
[----:B----4-:R-:W-:Y:S01]  /*0f50*/  NOP ;  /* 0x0000000000007918 */ /* 0x010fe20000000000 */
.L_x_14:
[----:B------:R-:W4:Y:S01]  /*0f60*/  SHFL.IDX PT, R0, R173, RZ, 0x1f ;  /* 0x00001fffad007589 */ /* 0x000f2200000e0000 */
[----:B------:R-:W-:Y:S01]  /*0f70*/  ISETP.NE.OR P1, PT, RZ, UR10, !P1 ;  /* 0x0000000aff007c0c */ /* 0x000fe2000cf25670 */
[----:B------:R-:W-:Y:S01]  /*0f80*/  NOP ;  /* 0x0000000000007918 */ /* 0x000fe20000000000 */
[----:B----4-:R-:W-:-:S13]  /*0f90*/  ISETP.NE.AND P0, PT, R0, 0x3, PT ;  /* 0x000000030000780c */ /* 0x010fda0003f05270 */
[----:B------:R-:W-:Y:S05]  /*0fa0*/  @P0 BRA `(.L_x_15) ;  /* 0x0000000000340947 */ /* 0x000fea0003800000 */
[----:B--2---:R-:W-:Y:S01]  /*0fb0*/  UMOV UR8, 0x400 ;  /* 0x0000040000087882 */ /* 0x004fe20000000000 */
[----:B------:R-:W-:Y:S01]  /*0fc0*/  UMOV UR6, 0x20 ;  /* 0x0000002000067882 */ /* 0x000fe20000000000 */
[----:B------:R-:W-:Y:S02]  /*0fd0*/  ULEA UR8, UR37, UR8, 0x18 ;  /* 0x0000000825087291 */ /* 0x000fe4000f8ec0ff */
[----:B---3--:R-:W-:-:S04]  /*0fe0*/  UIADD3 UR12, UPT, UPT, -UR6, 0x100000, URZ ;  /* 0x00100000060c7890 */ /* 0x008fc8000fffe1ff */
[----:B------:R-:W-:Y:S02]  /*0ff0*/  USHF.L.U32 UR13, UR12, 0xb, URZ ;  /* 0x0000000b0c0d7899 */ /* 0x000fe400080006ff */
[----:B------:R-:W-:Y:S01]  /*1000*/  USHF.L.U32 UR12, UR12, 0x1, URZ ;  /* 0x000000010c0c7899 */ /* 0x000fe200080006ff */
[----:B------:R-:W-:Y:S01]  /*1010*/  ELECT P0, URZ, PT ;  /* 0x0000000000ff782f */ /* 0x000fe20003800000 */
[----:B------:R-:W2:Y:S10]  /*1020*/  FENCE.VIEW.ASYNC.S ;  /* 0x00000000000073c6 */ /* 0x000eb40000000000 */
[----:B--2---:R4:W2:Y:S01]  /*1030*/  SYNCS.EXCH.64 URZ, [UR8+0x290], UR12 ;  /* 0x0002900c08ff75b2 */ /* 0x0048a20008000100 */
[----:B------:R4:W3:Y:S01]  /*1040*/  SYNCS.EXCH.64 URZ, [UR8+0x2a0], UR12 ;  /* 0x0002a00c08ff75b2 */ /* 0x0008e20008000100 */
[----:B------:R4:W1:Y:S01]  /*1050*/  SYNCS.EXCH.64 URZ, [UR8+0x298], UR12 ;  /* 0x0002980c08ff75b2 */ /* 0x0008620008000100 */
[----:B------:R4:W1:Y:S02]  /*1060*/  SYNCS.EXCH.64 URZ, [UR8+0x2a8], UR12 ;  /* 0x0002a80c08ff75b2 */ /* 0x0008640008000100 */
[----:B----4-:R-:W-:Y:S01]  /*1070*/  NOP ;  /* 0x0000000000007918 */ /* 0x010fe20000000000 */
.L_x_15:
[----:B------:R-:W-:Y:S01]  /*1080*/  VOTEU.ALL UP1, P1 ;  /* 0x0000000000ff7886 */ /* 0x000fe20000820000 */
[----:B--2---:R-:W2:Y:S01]  /*1090*/  LDCU UR8, c[0x0][0x36c] ;  /* 0x00006d80ff0877ac */ /* 0x004ea20008000800 */
[----:B------:R-:W-:Y:S01]  /*10a0*/  NOP ;  /* 0x0000000000007918 */ /* 0x000fe20000000000 */
[----:B------:R-:W-:Y:S01]  /*10b0*/  LOP3.LUT R10, R189, 0x1f, RZ, 0xc0, !PT ;  /* 0x0000001fbd0a7812 */ /* 0x000fe200078ec0ff */
[----:B---3--:R-:W-:Y:S01]  /*10c0*/  UMOV UR12, 0x20 ;  /* 0x00000020000c7882 */ /* 0x008fe20000000000 */
[----:B------:R-:W-:Y:S01]  /*10d0*/  @!UP1 UMOV UR6, 0x400 ;  /* 0x0000040000069882 */ /* 0x000fe20000000000 */
[----:B------:R-:W-:-:S04]  /*10e0*/  @!UP1 UIADD3 UR12, UPT, UPT, -UR12, 0x100000, URZ ;  /* 0x001000000c0c9890 */ /* 0x000fc8000fffe1ff */
[----:B------:R-:W-:Y:S02]  /*10f0*/  @!UP1 USHF.L.U32 UR13, UR12, 0xb, URZ ;  /* 0x0000000b0c0d9899 */ /* 0x000fe400080006ff */
[----:B------:R-:W-:Y:S02]  /*1100*/  @!UP1 USHF.L.U32 UR12, UR12, 0x1, URZ ;  /* 0x000000010c0c9899 */ /* 0x000fe400080006ff */
[----:B------:R-:W-:Y:S01]  /*1110*/  @!UP1 ULEA UR6, UR37, UR6, 0x18 ;  /* 0x0000000625069291 */ /* 0x000fe2000f8ec0ff */
[----:B------:R-:W-:Y:S01]  /*1120*/  VOTEU.ALL UP1, P1 ;  /* 0x0000000000ff7886 */ /* 0x000fe20000820000 */
[----:B------:R-:W-:Y:S01]  /*1130*/  UISETP.NE.AND UP4, UPT, UR10, URZ, UPT ;  /* 0x000000ff0a00728c */ /* 0x000fe2000bf85270 */
[----:B------:R-:W3:Y:S09]  /*1140*/  FENCE.VIEW.ASYNC.S ;  /* 0x00000000000073c6 */ /* 0x000ef20000000000 */
[----:B---3--:R3:W4:Y:S01]  /*1150*/  @!UP1 SYNCS.EXCH.64 URZ, [UR6+0x2b0], UR12 ;  /* 0x0002b00c06ff95b2 */ /* 0x0087220008000100 */
[----:B--2---:R-:W-:-:S09]  /*1160*/  UISETP.EQ.U32.AND UP1, UPT, UR8, 0x1, UPT ;  /* 0x000000010800788c */ /* 0x004fd2000bf22070 */
[----:B------:R-:W-:Y:S05]  /*1170*/  BRA.U !UP1, `(.L_x_16) ;  /* 0x0000000109087547 */ /* 0x000fea000b800000 */
[----:B-1--4-:R-:W-:Y:S01]  /*1180*/  UCGABAR_ARV ;  /* 0x00000000000079c7 */ /* 0x012fe20008000000 */
[----:B------:R-:W-:Y:S05]  /*1190*/  BRA `(.L_x_17) ;  /* 0x0000000000047947 */ /* 0x000fea0003800000 */
.L_x_16:
[----:B-1--4-:R-:W-:Y:S01]  /*11a0*/  NOP ;  /* 0x0000000000007918 */ /* 0x012fe20000000000 */
.L_x_17:
[----:B------:R-:W1:Y:S01]  /*11b0*/  S2R R20, SR_CTAID.Y ;  /* 0x0000000000147919 */ /* 0x000e620000002600 */
[----:B------:R-:W-:-:S05]  /*11c0*/  CS2R.32 R170, SR_CgaSize ;  /* 0x0000000000aa7805 */ /* 0x000fca0000008a00 */
[----:B------:R-:W-:-:S05]  /*11d0*/  IMAD R170, R170, -0xa0, RZ ;  /* 0xffffff60aaaa7824 */ /* 0x000fca00078e02ff */
[----:B---3--:R-:W-:-:S14]  /*11e0*/  R2UR UR6, R170 ;  /* 0x00000000aa0672ca */ /* 0x008fdc00000e0000 */
[----:B------:R-:W2:Y:S01]  /*11f0*/  LDCU UR6, c[0x0][UR6+0x2b4] ;  /* 0x00005680060677ac */ /* 0x000ea20008000800 */
[----:B------:R-:W-:-:S05]  /*1200*/  CS2R.32 R0, SR_CgaSize ;  /* 0x0000000000007805 */ /* 0x000fca0000008a00 */
[----:B------:R-:W-:-:S06]  /*1210*/  IMAD R0, R0, -0xa0, RZ ;  /* 0xffffff6000007824 */ /* 0x000fcc00078e02ff */
[----:B------:R-:W3:Y:S01]  /*1220*/  LDC R0, c[0x0][R0+0x2a4] ;  /* 0x0000a90000007b82 */ /* 0x000ee20000000800 */
[----:B------:R-:W-:Y:S01]  /*1230*/  PRMT R8, RZ, 0x7610, R8 ;  /* 0x00007610ff087816 */ /* 0x000fe20000000008 */
[----:B------:R-:W4:Y:S01]  /*1240*/  S2R R11, SR_CTAID.X ;  /* 0x00000000000b7919 */ /* 0x000f220000002500 */
[----:B------:R-:W-:-:S05]  /*1250*/  CS2R.32 R170, SR_CgaSize ;  /* 0x0000000000aa7805 */ /* 0x000fca0000008a00 */
[----:B------:R-:W-:-:S05]  /*1260*/  IMAD R170, R170, -0xa0, RZ ;  /* 0xffffff60aaaa7824 */ /* 0x000fca00078e02ff */
[----:B------:R-:W-:-:S14]  /*1270*/  R2UR UR8, R170 ;  /* 0x00000000aa0872ca */ /* 0x000fdc00000e0000 */
[----:B------:R-:W3:Y:S01]  /*1280*/  LDCU UR8, c[0x0][UR8+0x2b0] ;  /* 0x00005600080877ac */ /* 0x000ee20008000800 */
[----:B------:R-:W-:Y:S01]  /*1290*/  UISETP.NE.AND UP2, UPT, UR10, 0x2, UPT ;  /* 0x000000020a00788c */ /* 0x000fe2000bf45270 */
[----:B------:R-:W2:Y:S01]  /*12a0*/  LDC R9, c[0x0][0xb24] ;  /* 0x0002c900ff097b82 */ /* 0x000ea20000000800 */
[----:B------:R-:W-:-:S05]  /*12b0*/  CS2R.32 R2, SR_CgaSize ;  /* 0x0000000000027805 */ /* 0x000fca0000008a00 */
[----:B------:R-:W-:-:S06]  /*12c0*/  IMAD R2, R2, -0xa0, RZ ;  /* 0xffffff6002027824 */ /* 0x000fcc00078e02ff */
[----:B------:R-:W3:Y:S08]  /*12d0*/  LDC R2, c[0x0][R2+0x2a0] ;  /* 0x0000a80002027b82 */ /* 0x000ef00000000800 */
[----:B------:R-:W3:Y:S01]  /*12e0*/  LDC R72, c[0x0][0xb24] ;  /* 0x0002c900ff487b82 */ /* 0x000ee20000000800 */
[----:B-1----:R-:W-:-:S07]  /*12f0*/  I2FP.F32.U32 R3, R20 ;  /* 0x0000001400037245 */ /* 0x002fce0000201000 */
[----:B------:R-:W1:Y:S01]  /*1300*/  S2UR UR36, SR_CTAID.Z ;  /* 0x00000000002479c3 */ /* 0x000e620000002700 */
[----:B--2---:R-:W-:Y:S01]  /*1310*/  ISETP.GE.AND P0, PT, R9, 0x1, PT ;  /* 0x000000010900780c */ /* 0x004fe20003f06270 */
[----:B----4-:R-:W-:Y:S01]  /*1320*/  IMAD.MOV.U32 R21, RZ, RZ, R11 ;  /* 0x000000ffff157224 */ /* 0x010fe200078e000b */
[----:B------:R-:W-:Y:S01]  /*1330*/  I2FP.F32.U32 R4, R11 ;  /* 0x0000000b00047245 */ /* 0x000fe20000201000 */
[----:B------:R-:W-:Y:S01]  /*1340*/  FMUL R3, R3, UR6 ;  /* 0x0000000603037c20 */ /* 0x000fe20008400000 */
[----:B------:R-:W2:Y:S03]  /*1350*/  LDCU UR6, c[0x0][0xb30] ;  /* 0x00016600ff0677ac */ /* 0x000ea60008000800 */
[----:B---3--:R-:W-:Y:S01]  /*1360*/  FMUL R4, R4, UR8 ;  /* 0x0000000804047c20 */ /* 0x008fe20008400000 */
[----:B------:R-:W3:Y:S08]  /*1370*/  F2I.U32.TRUNC.NTZ R147, R3 ;  /* 0x0000000300937305 */ /* 0x000ef0000020f000 */
[----:B------:R-:W4:Y:S01]  /*1380*/  F2I.U32.TRUNC.NTZ R170, R4 ;  /* 0x0000000400aa7305 */ /* 0x000f22000020f000 */
[----:B--2---:R-:W-:Y:S01]  /*1390*/  UISETP.NE.AND UP3, UPT, UR6, 0x1, UPT ;  /* 0x000000010600788c */ /* 0x004fe2000bf65270 */
[----:B---3--:R-:W-:-:S05]  /*13a0*/  IADD3 R147, PT, PT, -R147, RZ, RZ ;  /* 0x000000ff93937210 */ /* 0x008fca0007ffe1ff */
[----:B------:R-:W-:Y:S01]  /*13b0*/  IMAD R147, R0, R147, R20 ;  /* 0x0000009300937224 */ /* 0x000fe200078e0214 */
[----:B------:R-:W-:Y:S01]  /*13c0*/  PRMT R0, RZ, 0x7610, R0 ;  /* 0x00007610ff007816 */ /* 0x000fe20000000000 */
[----:B----4-:R-:W-:-:S04]  /*13d0*/  IMAD.MOV R170, RZ, RZ, -R170 ;  /* 0x000000ffffaa7224 */ /* 0x010fc800078e0aaa */
[----:B------:R-:W-:Y:S01]  /*13e0*/  IMAD R170, R2, R170, R11 ;  /* 0x000000aa02aa7224 */ /* 0x000fe200078e020b */
[----:B-1----:R-:W-:Y:S06]  /*13f0*/  BRA.U UP4, `(.L_x_18) ;  /* 0x0000000104247547 */ /* 0x002fec000b800000 */
[----:B------:R-:W-:Y:S01]  /*1400*/  ISETP.NE.AND P1, PT, R147, RZ, PT ;  /* 0x000000ff9300720c */ /* 0x000fe20003f25270 */
[----:B------:R-:W-:Y:S01]  /*1410*/  IMAD.MOV.U32 R0, RZ, RZ, 0x3 ;  /* 0x00000003ff007424 */ /* 0x000fe200078e00ff */
[C---:B------:R-:W-:Y:S02]  /*1420*/  LOP3.LUT R3, R170.reuse, 0xfffffffe, RZ, 0xc0, !PT ;  /* 0xfffffffeaa037812 */ /* 0x040fe400078ec0ff */
[----:B------:R-:W-:Y:S02]  /*1430*/  ISETP.LT.U32.OR P1, PT, R170, 0x2, !P1 ;  /* 0x00000002aa00780c */ /* 0x000fe40004f21470 */
[----:B------:R-:W-:Y:S02]  /*1440*/  SHF.L.U32 R0, R0, R3, RZ ;  /* 0x0000000300007219 */ /* 0x000fe400000006ff */
[----:B------:R-:W-:Y:S02]  /*1450*/  SEL R5, RZ, 0x1, !P1 ;  /* 0x00000001ff057807 */ /* 0x000fe40004800000 */
[----:B------:R-:W-:-:S05]  /*1460*/  SEL R2, RZ, 0x2, !P1 ;  /* 0x00000002ff027807 */ /* 0x000fca0004800000 */
[----:B------:R-:W-:-:S05]  /*1470*/  IMAD.IADD R2, R5, 0x1, R2 ;  /* 0x0000000105027824 */ /* 0x000fca00078e0202 */
[----:B------:R-:W-:Y:S02]  /*1480*/  PRMT R8, R2, 0x7610, R8 ;  /* 0x0000761002087816 */ /* 0x000fe40000000008 */
.L_x_18:
[----:B------:R-:W-:Y:S05]  /*1490*/  @!P0 BRA `(.L_x_19) ;  /* 0x0000000000b88947 */ /* 0x000fea0003800000 */
[----:B------:R-:W1:Y:S01]  /*14a0*/  LDC.64 R4, c[0x0][0xb18] ;  /* 0x0002c600ff047b82 */ /* 0x000e620000000a00 */
[----:B------:R-:W-:-:S07]  /*14b0*/  ISETP.NE.AND P0, PT, R9, 0x1, PT ;  /* 0x000000010900780c */ /* 0x000fce0003f05270 */
[----:B------:R-:W2:Y:S08]  /*14c0*/  LDC R14, c[0x0][0xb0c] ;  /* 0x0002c300ff0e7b82 */ /* 0x000eb00000000800 */
[----:B------:R-:W3:Y:S08]  /*14d0*/  LDC R13, c[0x0][0x370] ;  /* 0x0000dc00ff0d7b82 */ /* 0x000ef00000000800 */
[----:B------:R-:W4:Y:S01]  /*14e0*/  LDC R16, c[0x0][0x374] ;  /* 0x0000dd00ff107b82 */ /* 0x000f220000000800 */
[----:B-1----:R-:W-:-:S07]  /*14f0*/  ISETP.NE.AND P1, PT, R4, 0x1, PT ;  /* 0x000000010400780c */ /* 0x002fce0003f25270 */
[----:B------:R-:W3:Y:S01]  /*1500*/  LDC.64 R6, c[0x0][0xb10] ;  /* 0x0002c400ff067b82 */ /* 0x000ee20000000a00 */
[----:B--2---:R-:W-:-:S07]  /*1510*/  ISETP.NE.AND P2, PT, R14, 0x1, PT ;  /* 0x000000010e00780c */ /* 0x004fce0003f45270 */
[----:B------:R-:W1:Y:S08]  /*1520*/  LDC R12, c[0x0][0xb20] ;  /* 0x0002c800ff0c7b82 */ /* 0x000e700000000800 */
[----:B------:R-:W2:Y:S01]  /*1530*/  LDC.64 R2, c[0x0][0xb28] ;  /* 0x0002ca00ff027b82 */ /* 0x000ea20000000a00 */
[----:B----4-:R-:W-:-:S04]  /*1540*/  IMAD.HI.U32 R15, R16, R5, RZ ;  /* 0x00000005100f7227 */ /* 0x010fc800078e00ff */
[----:B------:R-:W-:-:S04]  /*1550*/  IMAD.HI.U32 R5, R20, R5, RZ ;  /* 0x0000000514057227 */ /* 0x000fc800078e00ff */
[----:B---3--:R-:W-:-:S04]  /*1560*/  IMAD.HI.U32 R18, R13, R6, RZ ;  /* 0x000000060d127227 */ /* 0x008fc800078e00ff */
[C---:B------:R-:W-:Y:S01]  /*1570*/  IMAD.HI.U32 R22, R11.reuse, R6, RZ ;  /* 0x000000060b167227 */ /* 0x040fe200078e00ff */
[-C--:B------:R-:W-:Y:S02]  /*1580*/  @P2 SHF.R.U32.HI R13, RZ, R7.reuse, R18 ;  /* 0x00000007ff0d2219 */ /* 0x080fe40000011612 */
[-C--:B-1----:R-:W-:Y:S02]  /*1590*/  @P1 SHF.R.U32.HI R16, RZ, R12.reuse, R15 ;  /* 0x0000000cff101219 */ /* 0x082fe4000001160f */
[----:B------:R-:W-:Y:S02]  /*15a0*/  SHF.R.U32.HI R5, RZ, R12, R5 ;  /* 0x0000000cff057219 */ /* 0x000fe40000011605 */
[----:B------:R-:W-:Y:S02]  /*15b0*/  SHF.R.U32.HI R22, RZ, R7, R22 ;  /* 0x00000007ff167219 */ /* 0x000fe40000011616 */
[----:B------:R-:W-:Y:S01]  /*15c0*/  SEL R5, R20, R5, !P1 ;  /* 0x0000000514057207 */ /* 0x000fe20004800000 */
[----:B--2---:R-:W-:Y:S01]  /*15d0*/  IMAD.HI.U32 R18, R16, R2, RZ ;  /* 0x0000000210127227 */ /* 0x004fe200078e00ff */
[----:B------:R-:W-:-:S02]  /*15e0*/  SEL R21, R11, R22, !P2 ;  /* 0x000000160b157207 */ /* 0x000fc40005000000 */
[----:B------:R-:W-:Y:S01]  /*15f0*/  IADD3 R7, PT, PT, -R5, RZ, RZ ;  /* 0x000000ff05077210 */ /* 0x000fe20007ffe1ff */
[----:B------:R-:W-:Y:S01]  /*1600*/  IMAD.HI.U32 R6, R13, R2, RZ ;  /* 0x000000020d067227 */ /* 0x000fe200078e00ff */
[----:B------:R-:W-:-:S03]  /*1610*/  @P0 SHF.R.U32.HI R16, RZ, R3, R18 ;  /* 0x00000003ff100219 */ /* 0x000fc60000011612 */
[----:B------:R-:W-:Y:S01]  /*1620*/  IMAD R7, R4, R7, R20 ;  /* 0x0000000704077224 */ /* 0x000fe200078e0214 */
[----:B------:R-:W-:Y:S01]  /*1630*/  @P0 SHF.R.U32.HI R13, RZ, R3, R6 ;  /* 0x00000003ff0d0219 */ /* 0x000fe20000011606 */
[----:B------:R-:W-:-:S04]  /*1640*/  IMAD R16, R16, R9, RZ ;  /* 0x0000000910107224 */ /* 0x000fc800078e02ff */
[----:B------:R-:W-:Y:S01]  /*1650*/  IMAD R6, R13, R9, RZ ;  /* 0x000000090d067224 */ /* 0x000fe200078e02ff */
[----:B------:R-:W-:-:S04]  /*1660*/  ISETP.GE.AND P1, PT, R5, R16, PT ;  /* 0x000000100500720c */ /* 0x000fc80003f26270 */
[----:B------:R-:W-:Y:S01]  /*1670*/  ISETP.GE.OR P1, PT, R21, R6, P1 ;  /* 0x000000061500720c */ /* 0x000fe20000f26670 */
[----:B------:R-:W-:-:S05]  /*1680*/  IMAD.HI.U32 R6, R5, R2, RZ ;  /* 0x0000000205067227 */ /* 0x000fca00078e00ff */
[----:B------:R-:W-:-:S04]  /*1690*/  SHF.R.U32.HI R6, RZ, R3, R6 ;  /* 0x00000003ff067219 */ /* 0x000fc80000011606 */
[----:B------:R-:W-:-:S03]  /*16a0*/  SEL R6, R5, R6, !P0 ;  /* 0x0000000605067207 */ /* 0x000fc60004000000 */
[----:B------:R-:W-:Y:S01]  /*16b0*/  @!P1 IMAD.HI.U32 R12, R21, R2, RZ ;  /* 0x00000002150c9227 */ /* 0x000fe200078e00ff */
[----:B------:R-:W-:-:S04]  /*16c0*/  IADD3 R2, PT, PT, -R6, RZ, RZ ;  /* 0x000000ff06027210 */ /* 0x000fc80007ffe1ff */
[----:B------:R-:W-:Y:S01]  /*16d0*/  @!P1 SHF.R.U32.HI R12, RZ, R3, R12 ;  /* 0x00000003ff0c9219 */ /* 0x000fe2000001160c */
[----:B------:R-:W-:-:S03]  /*16e0*/  IMAD R2, R9, R2, R5 ;  /* 0x0000000209027224 */ /* 0x000fc600078e0205 */
[----:B------:R-:W-:-:S05]  /*16f0*/  @!P1 SEL R3, R21, R12, !P0 ;  /* 0x0000000c15039207 */ /* 0x000fca0004000000 */
[--C-:B------:R-:W-:Y:S02]  /*1700*/  @!P1 IMAD.IADD R6, R6, 0x1, -R3.reuse ;  /* 0x0000000106069824 */ /* 0x100fe400078e0a03 */
[----:B------:R-:W-:Y:S01]  /*1710*/  @!P1 IMAD R3, R2, R13, R3 ;  /* 0x0000000d02039224 */ /* 0x000fe200078e0203 */
[----:B------:R-:W-:Y:S01]  /*1720*/  IADD3 R2, PT, PT, -R21, RZ, RZ ;  /* 0x000000ff15027210 */ /* 0x000fe20007ffe1ff */
[----:B------:R-:W-:Y:S02]  /*1730*/  @!P1 IMAD R5, R6, R9, R21 ;  /* 0x0000000906059224 */ /* 0x000fe400078e0215 */
[----:B------:R-:W-:Y:S02]  /*1740*/  @!P1 IMAD.MOV.U32 R21, RZ, RZ, R3 ;  /* 0x000000ffff159224 */ /* 0x000fe400078e0003 */
[----:B------:R-:W-:Y:S02]  /*1750*/  IMAD R2, R14, R2, R11 ;  /* 0x000000020e027224 */ /* 0x000fe400078e020b */
[----:B------:R-:W-:-:S02]  /*1760*/  IMAD R20, R5, R4, R7 ;  /* 0x0000000405147224 */ /* 0x000fc400078e0207 */
[----:B------:R-:W-:Y:S02]  /*1770*/  IMAD R21, R21, R14, R2 ;  /* 0x0000000e15157224 */ /* 0x000fe400078e0202 */
.L_x_19:
[----:B------:R-:W-:Y:S05]  /*1780*/  BRA.U UP3, `(.L_x_20) ;  /* 0x0000000103407547 */ /* 0x000fea000b800000 */
[----:B------:R-:W1:Y:S08]  /*1790*/  LDC.64 R4, c[0x0][0xb10] ;  /* 0x0002c400ff047b82 */ /* 0x000e700000000a00 */
[----:B------:R-:W2:Y:S08]  /*17a0*/  LDC.64 R2, c[0x0][0xb18] ;  /* 0x0002c600ff027b82 */ /* 0x000eb00000000a00 */
[----:B------:R-:W3:Y:S08]  /*17b0*/  LDC R6, c[0x0][0xb20] ;  /* 0x0002c800ff067b82 */ /* 0x000ef00000000800 */
[----:B------:R-:W4:Y:S01]  /*17c0*/  LDC R12, c[0x0][0xb0c] ;  /* 0x0002c300ff0c7b82 */ /* 0x000f220000000800 */
[----:B-1----:R-:W-:-:S05]  /*17d0*/  IMAD.HI.U32 R4, R21, R4, RZ ;  /* 0x0000000415047227 */ /* 0x002fca00078e00ff */
[----:B------:R-:W-:Y:S01]  /*17e0*/  SHF.R.U32.HI R4, RZ, R5, R4 ;  /* 0x00000005ff047219 */ /* 0x000fe20000011604 */
[----:B--2---:R-:W-:Y:S01]  /*17f0*/  IMAD.HI.U32 R3, R20, R3, RZ ;  /* 0x0000000314037227 */ /* 0x004fe200078e00ff */
[----:B------:R-:W-:-:S04]  /*1800*/  ISETP.NE.AND P0, PT, R2, 0x1, PT ;  /* 0x000000010200780c */ /* 0x000fc80003f05270 */
[----:B---3--:R-:W-:-:S04]  /*1810*/  SHF.R.U32.HI R3, RZ, R6, R3 ;  /* 0x00000006ff037219 */ /* 0x008fc80000011603 */
[----:B------:R-:W-:Y:S02]  /*1820*/  SEL R3, R20, R3, !P0 ;  /* 0x0000000314037207 */ /* 0x000fe40004000000 */
[----:B----4-:R-:W-:-:S04]  /*1830*/  ISETP.NE.AND P1, PT, R12, 0x1, PT ;  /* 0x000000010c00780c */ /* 0x010fc80003f25270 */
[----:B------:R-:W-:-:S05]  /*1840*/  SEL R6, R21, R4, !P1 ;  /* 0x0000000415067207 */ /* 0x000fca0004800000 */
[----:B------:R-:W-:Y:S02]  /*1850*/  IMAD.IADD R4, R3, 0x1, -R6 ;  /* 0x0000000103047824 */ /* 0x000fe400078e0a06 */
[----:B------:R-:W-:Y:S02]  /*1860*/  IMAD.IADD R3, R6, 0x1, -R3 ;  /* 0x0000000106037824 */ /* 0x000fe400078e0a03 */
[----:B------:R-:W-:Y:S02]  /*1870*/  IMAD R21, R4, R12, R21 ;  /* 0x0000000c04157224 */ /* 0x000fe400078e0215 */
[----:B------:R-:W-:Y:S02]  /*1880*/  IMAD R20, R3, R2, R20 ;  /* 0x0000000203147224 */ /* 0x000fe400078e0214 */
.L_x_20:
[----:B------:R-:W-:Y:S05]  /*1890*/  BRA.U !UP1, `(.L_x_21) ;  /* 0x00000001090c7547 */ /* 0x000fea000b800000 */
[----:B------:R-:W-:Y:S01]  /*18a0*/  UCGABAR_WAIT ;  /* 0x0000000000007dc7 */ /* 0x000fe20008000000 */
[----:B------:R-:W-:Y:S01]  /*18b0*/  CCTL.IVALL ;  /* 0x00000000ff00798f */ /* 0x000fe20002000000 */
[----:B------:R-:W-:Y:S05]  /*18c0*/  BRA `(.L_x_22) ;  /* 0x0000000000047947 */ /* 0x000fea0003800000 */
.L_x_21:
[----:B------:R-:W-:Y:S06]  /*18d0*/  BAR.SYNC.DEFER_BLOCKING 0x0 ;  /* 0x0000000000007b1d */ /* 0x000fec0000010000 */
.L_x_22:
[----:B------:R-:W-:Y:S05]  /*18e0*/  BRA.U UP2, `(.L_x_23) ;  /* 0x0000002102a47547 */ /* 0x000fea000b800000 */
[----:B------:R-:W1:Y:S01]  /*18f0*/  LDCU UR15, c[0x0][0x38c] ;  /* 0x00007180ff0f77ac */ /* 0x000e620008000800 */
[----:B------:R-:W2:Y:S01]  /*1900*/  LDC R9, c[0x0][0x370] ;  /* 0x0000dc00ff097b82 */ /* 0x000ea20000000800 */
[C---:B------:R-:W-:Y:S01]  /*1910*/  IMAD.SHL.U32 R17, R11.reuse, 0x40, RZ ;  /* 0x000000400b117824 */ /* 0x040fe200078e00ff */
[----:B------:R-:W-:Y:S01]  /*1920*/  PLOP3.LUT P1, PT, PT, PT, UP5, 0x80, 0x8 ;  /* 0x000000000008781c */ /* 0x000fe20003f2f058 */
[----:B------:R-:W-:Y:S01]  /*1930*/  UISETP.NE.AND UP1, UPT, UR10, URZ, UPT ;  /* 0x000000ff0a00728c */ /* 0x000fe2000bf25270 */
[----:B------:R-:W-:Y:S01]  /*1940*/  ISETP.NE.AND P4, PT, R10, RZ, P5 ;  /* 0x000000ff0a00720c */ /* 0x000fe20002f85270 */
[----:B------:R-:W-:Y:S01]  /*1950*/  IMAD.SHL.U32 R16, R11, 0x80, RZ ;  /* 0x000000800b107824 */ /* 0x000fe200078e00ff */
[----:B------:R-:W-:Y:S01]  /*1960*/  PLOP3.LUT P1, PT, P1, PT, PT, 0x8, 0x80 ;  /* 0x000000000080781c */ /* 0x000fe20000f2e170 */
[----:B------:R-:W-:Y:S01]  /*1970*/  IMAD.MOV.U32 R15, RZ, RZ, 0x1 ;  /* 0x00000001ff0f7424 */ /* 0x000fe200078e00ff */
[----:B------:R-:W3:Y:S01]  /*1980*/  LDC R0, c[0x0][0x374] ;  /* 0x0000dd00ff007b82 */ /* 0x000ee20000000800 */
[----:B------:R-:W-:Y:S01]  /*1990*/  IMAD.MOV.U32 R14, RZ, RZ, RZ ;  /* 0x000000ffff0e7224 */ /* 0x000fe200078e00ff */
[----:B------:R-:W-:Y:S01]  /*19a0*/  CS2R R12, SRZ ;  /* 0x00000000000c7805 */ /* 0x000fe2000001ff00 */
[----:B------:R-:W-:Y:S01]  /*19b0*/  IMAD.MOV.U32 R10, RZ, RZ, 0x1 ;  /* 0x00000001ff0a7424 */ /* 0x000fe200078e00ff */
[----:B------:R-:W-:Y:S01]  /*19c0*/  LOP3.LUT R17, R17, 0x40, RZ, 0xc0, !PT ;  /* 0x0000004011117812 */ /* 0x000fe200078ec0ff */
[----:B------:R-:W4:Y:S01]  /*19d0*/  LDCU.64 UR24, c[0x0][0x348] ;  /* 0x00006900ff1877ac */ /* 0x000f220008000a00 */
[----:B-1----:R-:W-:-:S02]  /*19e0*/  UIADD3 UR4, UPT, UPT, UR15, 0x1f, URZ ;  /* 0x0000001f0f047890 */ /* 0x002fc4000fffe0ff */
[----:B------:R-:W-:Y:S02]  /*19f0*/  USEL UR7, UR7, 0x2, UP1 ;  /* 0x0000000207077887 */ /* 0x000fe40008800000 */
[----:B------:R-:W-:Y:S01]  /*1a00*/  USHF.R.S32.HI UR22, URZ, 0x1f, UR4 ;  /* 0x0000001fff167899 */ /* 0x000fe20008011404 */
[----:B------:R-:W-:-:S03]  /*1a10*/  UMOV UR13, URZ ;  /* 0x000000ff000d7c82 */ /* 0x000fc60008000000 */
[----:B------:R-:W-:Y:S02]  /*1a20*/  ULEA.HI UR22, UR22, UR4, URZ, 0x5 ;  /* 0x0000000416167291 */ /* 0x000fe4000f8f28ff */
[----:B------:R-:W-:Y:S02]  /*1a30*/  UIADD3 UR4, UPT, UPT, UR15, -0x1, URZ ;  /* 0xffffffff0f047890 */ /* 0x000fe4000fffe0ff */
[----:B------:R-:W-:Y:S02]  /*1a40*/  USHF.R.S32.HI UR22, URZ, 0x5, UR22 ;  /* 0x00000005ff167899 */ /* 0x000fe40008011416 */
[----:B------:R-:W-:Y:S02]  /*1a50*/  UISETP.GE.U32.AND UP2, UPT, UR4, -0x3f, UPT ;  /* 0xffffffc10400788c */ /* 0x000fe4000bf46070 */
[----:B------:R-:W-:Y:S02]  /*1a60*/  UISETP.LT.U32.AND UP0, UPT, UR22, 0x20, UPT ;  /* 0x000000201600788c */ /* 0x000fe4000bf01070 */
[----:B------:R-:W-:-:S02]  /*1a70*/  UIADD3 UR15, UPT, UPT, UR15, 0x3e, URZ ;  /* 0x0000003e0f0f7890 */ /* 0x000fc4000fffe0ff */
[----:B------:R-:W-:-:S04]  /*1a80*/  USEL UR21, UR22, 0x20, UP0 ;  /* 0x0000002016157887 */ /* 0x000fc80008000000 */
[----:B------:R-:W-:Y:S02]  /*1a90*/  UIADD3 UR6, UPT, UPT, UR21, -0x1, URZ ;  /* 0xffffffff15067890 */ /* 0x000fe4000fffe0ff */
[----:B------:R-:W-:Y:S02]  /*1aa0*/  @UP2 UIADD3 UR6, UPT, UPT, UR21, URZ, URZ ;  /* 0x000000ff15062290 */ /* 0x000fe4000fffe0ff */
[----:B------:R-:W-:Y:S02]  /*1ab0*/  UIADD3 UR14, UPT, UPT, UR22, -UR21, URZ ;  /* 0x80000015160e7290 */ /* 0x000fe4000fffe0ff */
[----:B------:R-:W-:Y:S02]  /*1ac0*/  UIADD3 UR5, UPT, UPT, UR6, 0x1, URZ ;  /* 0x0000000106057890 */ /* 0x000fe4000fffe0ff */
[----:B--2-4-:R-:W-:-:S12]  /*1ad0*/  UIADD3 UR6, UPT, UPT, -UR6, URZ, URZ ;  /* 0x000000ff06067290 */ /* 0x014fd8000fffe1ff */
.L_x_43:
[----:B------:R-:W-:Y:S01]  /*1ae0*/  UISETP.NE.AND UP0, UPT, UR37, URZ, UPT ;  /* 0x000000ff2500728c */ /* 0x000fe2000bf05270 */
[----:B------:R-:W1:Y:S08]  /*1af0*/  S2UR UR37, SR_CgaCtaId ;  /* 0x00000000002579c3 */ /* 0x000e700000008800 */
[----:B------:R-:W-:Y:S05]  /*1b00*/  BRA.U UP0, `(.L_x_24) ;  /* 0x0000000100347547 */ /* 0x000fea000b800000 */
[----:B------:R-:W2:Y:S01]  /*1b10*/  S2R R2, SR_CgaCtaId ;  /* 0x0000000000027919 */ /* 0x000ea20000008800 */
[----:B------:R-:W-:-:S04]  /*1b20*/  MOV R3, 0x400 ;  /* 0x0000040000037802 */ /* 0x000fc80000000f00 */
[----:B--2---:R-:W-:Y:S02]  /*1b30*/  LEA R3, R2, R3, 0x18 ;  /* 0x0000000302037211 */ /* 0x004fe400078ec0ff */
[----:B------:R-:W-:-:S03]  /*1b40*/  SHF.L.U32 R2, R10, 0x1f, RZ ;  /* 0x0000001f0a027819 */ /* 0x000fc600000006ff */
[----:B------:R-:W-:-:S04]  /*1b50*/  IMAD R3, R12, 0x8, R3 ;  /* 0x000000080c037824 */ /* 0x000fc800078e0203 */
[----:B------:R-:W2:Y:S02]  /*1b60*/  SYNCS.PHASECHK.TRANS64.TRYWAIT P0, [R3+URZ+0x2a0], R2 ;  /* 0x0002a002030075a7 */ /* 0x000ea400080011ff */
[----:B--2---:R-:W-:Y:S05]  /*1b70*/  @!P0 BRA `(.L_x_25) ;  /* 0x0000008000188947 */ /* 0x004fea0003800000 */
.L_x_153:
[----:B------:R-:W-:Y:S01]  /*1b80*/  VIADD R12, R12, 0x1 ;  /* 0x000000010c0c7836 */ /* 0x000fe20000000000 */
[----:B------:R2:W-:Y:S04]  /*1b90*/  SYNCS.ARRIVE.TRANS64.A1T0 RZ, [R3+URZ+0x290], RZ ;  /* 0x000290ff03ff79a7 */ /* 0x0005e800081000ff */
[----:B------:R-:W-:-:S04]  /*1ba0*/  ISETP.NE.AND P0, PT, R12, 0x2, PT ;  /* 0x000000020c00780c */ /* 0x000fc80003f05270 */
[----:B------:R-:W-:Y:S02]  /*1bb0*/  SEL R12, R12, RZ, P0 ;  /* 0x000000ff0c0c7207 */ /* 0x000fe40000000000 */
[----:B--2---:R-:W-:-:S04]  /*1bc0*/  SEL R3, RZ, 0x1, P0 ;  /* 0x00000001ff037807 */ /* 0x004fc80000000000 */
[----:B------:R-:W-:-:S07]  /*1bd0*/  LOP3.LUT R10, R10, R3, RZ, 0x3c, !PT ;  /* 0x000000030a0a7212 */ /* 0x000fce00078e3cff */
.L_x_24:
[----:B------:R-:W-:Y:S01]  /*1be0*/  UMOV UR4, 0x400 ;  /* 0x0000040000047882 */ /* 0x000fe20000000000 */
[----:B------:R-:W-:Y:S01]  /*1bf0*/  LEA.HI R3, R21, R21, RZ, 0x1 ;  /* 0x0000001515037211 */ /* 0x000fe200078f08ff */
[----:B-1----:R-:W-:Y:S01]  /*1c00*/  ULEA UR4, UR37, UR4, 0x18 ;  /* 0x0000000425047291 */ /* 0x002fe2000f8ec0ff */
[----:B------:R-:W-:Y:S01]  /*1c10*/  SHF.L.U32 R2, R15, 0x1f, RZ ;  /* 0x0000001f0f027819 */ /* 0x000fe200000006ff */
[----:B------:R-:W-:Y:S01]  /*1c20*/  UISETP.GE.U32.AND UP0, UPT, UR15, 0x3f, UPT ;  /* 0x0000003f0f00788c */ /* 0x000fe2000bf06070 */
[----:B------:R-:W-:Y:S01]  /*1c30*/  R2UR UR35, R16 ;  /* 0x00000000102372ca */ /* 0x000fe200000e0000 */
[----:B------:R-:W-:Y:S01]  /*1c40*/  ULEA UR8, UR13, UR4, 0x3 ;  /* 0x000000040d087291 */ /* 0x000fe2000f8e18ff */
[----:B------:R-:W-:Y:S01]  /*1c50*/  IMAD.SHL.U32 R3, R3, 0x80, RZ ;  /* 0x0000008003037824 */ /* 0x000fe200078e00ff */
[----:B------:R-:W-:Y:S01]  /*1c60*/  R2UR UR11, R17 ;  /* 0x00000000110b72ca */ /* 0x000fe200000e0000 */
[----:B------:R-:W-:-:S03]  /*1c70*/  UMOV UR23, URZ ;  /* 0x000000ff00177c82 */ /* 0x000fc60008000000 */
[----:B------:R-:W-:-:S03]  /*1c80*/  LOP3.LUT R3, R3, 0xffffff00, RZ, 0xc0, !PT ;  /* 0xffffff0003037812 */ /* 0x000fc600078ec0ff */
[----:B------:R1:W2:Y:S01]  /*1c90*/  SYNCS.PHASECHK.TRANS64.TRYWAIT P0, [UR8+0x100], R2 ;  /* 0x00010002ff0075a7 */ /* 0x0002a20008001108 */
[----:B------:R-:W-:Y:S02]  /*1ca0*/  R2UR UR9, R3 ;  /* 0x00000000030972ca */ /* 0x000fe400000e0000 */
[----:B------:R-:W-:-:S11]  /*1cb0*/  R2UR UR8, R20 ;  /* 0x00000000140872ca */ /* 0x000fd600000e0000 */
[----:B------:R-:W-:Y:S02]  /*1cc0*/  ULOP3.LUT UR35, UR9, 0x80, UR35, 0xf8, !UPT ;  /* 0x0000008009237892 */ /* 0x000fe4000f8ef823 */
[----:B------:R-:W-:Y:S01]  /*1cd0*/  ULEA UR11, UR8, UR11, 0x7 ;  /* 0x0000000b080b7291 */ /* 0x000fe2000f8e38ff */
[----:B------:R-:W-:Y:S11]  /*1ce0*/  BRA.U !UP0, `(.L_x_26) ;  /* 0x0000000108c07547 */ /* 0x000ff6000b800000 */
[----:B------:R-:W-:Y:S01]  /*1cf0*/  UMOV UR16, UR6 ;  /* 0x0000000600107c82 */ /* 0x000fe20008000000 */
[----:B------:R-:W-:Y:S01]  /*1d00*/  UMOV UR17, UR13 ;  /* 0x0000000d00117c82 */ /* 0x000fe20008000000 */
[----:B------:R-:W-:-:S05]  /*1d10*/  UMOV UR34, URZ ;  /* 0x000000ff00227c82 */ /* 0x000fca0008000000 */
.L_x_32:
[----:B------:R-:W-:Y:S01]  /*1d20*/  ULEA UR33, UR17, UR4, 0x3 ;  /* 0x0000000411217291 */ /* 0x000fe2000f8e18ff */
[----:B------:R-:W-:Y:S01]  /*1d30*/  @P5 MOV R3, 0x3000 ;  /* 0x0000300000035802 */ /* 0x000fe20000000f00 */
[----:B-12-4-:R-:W-:Y:S10]  /*1d40*/  @P0 BRA `(.L_x_27) ;  /* 0x00000000000c0947 */ /* 0x016ff40003800000 */
[----:B------:R-:W-:-:S04]  /*1d50*/  SHF.L.U32 R5, R15, 0x1f, RZ ;  /* 0x0000001f0f057819 */ /* 0x000fc800000006ff */
[----:B------:R-:W2:Y:S02]  /*1d60*/  SYNCS.PHASECHK.TRANS64.TRYWAIT P0, [UR33+0x100], R5 ;  /* 0x00010005ff0075a7 */ /* 0x000ea40008001121 */
[----:B--2---:R-:W-:Y:S05]  /*1d70*/  @!P0 BRA `(.L_x_28) ;  /* 0x0000007c00ac8947 */ /* 0x004fea0003800000 */
.L_x_27:
[----:B------:R2:W-:Y:S01]  /*1d80*/  @P5 SYNCS.ARRIVE.TRANS64 RZ, [UR33], R3 ;  /* 0x00000003ffff59a7 */ /* 0x0005e20008000021 */
[----:B------:R-:W-:Y:S02]  /*1d90*/  ULOP3.LUT UR8, UR7, 0x2, URZ, 0xfc, !UPT ;  /* 0x0000000207087892 */ /* 0x000fe4000f8efcff */
[----:B------:R-:W-:Y:S02]  /*1da0*/  UIADD3 UR16, UPT, UPT, UR16, 0x1, URZ ;  /* 0x0000000110107890 */ /* 0x000fe4000fffe0ff */
[----:B------:R-:W-:Y:S02]  /*1db0*/  UISETP.NE.AND UP0, UPT, UR8, 0x2, UPT ;  /* 0x000000020800788c */ /* 0x000fe4000bf05270 */
[----:B------:R-:W-:-:S07]  /*1dc0*/  UISETP.NE.AND UP2, UPT, UR16, 0x1, UPT ;  /* 0x000000011000788c */ /* 0x000fce000bf45270 */
[----:B------:R-:W-:Y:S05]  /*1dd0*/  BRA.U UP0, `(.L_x_29) ;  /* 0x0000000100047547 */ /* 0x000fea000b800000 */
[----:B------:R-:W-:Y:S05]  /*1de0*/  BPT.TRAP 0x1 ;  /* 0x000000040000795c */ /* 0x000fea0000300000 */
.L_x_29:
[----:B------:R-:W-:Y:S04]  /*1df0*/  BSSY.RECONVERGENT B0, `(.L_x_30) ;  /* 0x0000003000007945 */ /* 0x000fe80003800200 */
[----:B------:R-:W-:Y:S05]  /*1e00*/  @!P4 BRA `(.L_x_31) ;  /* 0x000000000004c947 */ /* 0x000fea0003800000 */
[----:B------:R-:W-:Y:S05]  /*1e10*/  BPT.TRAP 0x1 ;  /* 0x000000040000795c */ /* 0x000fea0000300000 */
.L_x_31:
[----:B------:R-:W-:Y:S05]  /*1e20*/  BSYNC.RECONVERGENT B0 ;  /* 0x0000000000007941 */ /* 0x000fea0003800200 */
.L_x_30:
[----:B------:R-:W-:Y:S02]  /*1e30*/  UIADD3 UR13, UPT, UPT, UR17, 0x1, URZ ;  /* 0x00000001110d7890 */ /* 0x000fe4000fffe0ff */
[----:B------:R-:W-:Y:S02]  /*1e40*/  ULEA UR32, UR17, UR4, 0xc ;  /* 0x0000000411207291 */ /* 0x000fe4000f8e60ff */
[----:B------:R-:W-:Y:S02]  /*1e50*/  UISETP.NE.AND UP0, UPT, UR13, 0x20, UPT ;  /* 0x000000200d00788c */ /* 0x000fe4000bf05270 */
[----:B------:R-:W-:Y:S02]  /*1e60*/  UIADD3 UR28, UP1, UPT, UR24, 0x80, URZ ;  /* 0x00000080181c7890 */ /* 0x000fe4000ff3e0ff */
[----:B------:R-:W-:Y:S02]  /*1e70*/  USEL UR9, URZ, 0x1, UP0 ;  /* 0x00000001ff097887 */ /* 0x000fe40008000000 */
[----:B------:R-:W-:-:S02]  /*1e80*/  USEL UR13, UR13, URZ, UP0 ;  /* 0x000000ff0d0d7287 */ /* 0x000fc40008000000 */
[----:B------:R-:W-:Y:S02]  /*1e90*/  UIADD3 UR26, UP0, UPT, UR24, 0x180, URZ ;  /* 0x00000180181a7890 */ /* 0x000fe4000ff1e0ff */
[----:B------:R-:W-:Y:S01]  /*1ea0*/  ULEA UR8, UR13, UR4, 0x3 ;  /* 0x000000040d087291 */ /* 0x000fe2000f8e18ff */
[----:B------:R-:W-:Y:S01]  /*1eb0*/  LOP3.LUT R15, R15, UR9, RZ, 0x3c, !PT ;  /* 0x000000090f0f7c12 */ /* 0x000fe2000f8e3cff */
[----:B------:R-:W-:Y:S02]  /*1ec0*/  ULOP3.LUT UR33, UR33, 0xfefffff8, URZ, 0xc0, !UPT ;  /* 0xfefffff821217892 */ /* 0x000fe4000f8ec0ff */
[----:B------:R-:W-:Y:S01]  /*1ed0*/  UIADD3.X UR29, UPT, UPT, URZ, UR25, URZ, UP1, !UPT ;  /* 0x00000019ff1d7290 */ /* 0x000fe20008ffe4ff */
[----:B-1----:R-:W-:Y:S01]  /*1ee0*/  SHF.L.U32 R2, R15, 0x1f, RZ ;  /* 0x0000001f0f027819 */ /* 0x002fe200000006ff */
[----:B------:R-:W-:Y:S02]  /*1ef0*/  UIADD3 UR32, UPT, UPT, UR32, 0x8600, URZ ;  /* 0x0000860020207890 */ /* 0x000fe4000fffe0ff */
[----:B------:R-:W-:Y:S01]  /*1f00*/  UIADD3.X UR27, UPT, UPT, URZ, UR25, URZ, UP0, !UPT ;  /* 0x00000019ff1b7290 */ /* 0x000fe200087fe4ff */
[----:B------:R4:W1:Y:S01]  /*1f10*/  SYNCS.PHASECHK.TRANS64.TRYWAIT P0, [UR8+0x100], R2 ;  /* 0x00010002ff0075a7 */ /* 0x0008620008001108 */
[----:B------:R-:W-:Y:S01]  /*1f20*/  ULEA UR8, UR17, UR4, 0xb ;  /* 0x0000000411087291 */ /* 0x000fe2000f8e58ff */
[----:B------:R-:W-:Y:S01]  /*1f30*/  UMOV UR18, 0x0 ;  /* 0x0000000000127882 */ /* 0x000fe20000000000 */
[----:B------:R-:W-:-:S02]  /*1f40*/  UMOV UR19, 0x10000000 ;  /* 0x1000000000137882 */ /* 0x000fc40000000000 */
[----:B------:R-:W-:Y:S01]  /*1f50*/  UIADD3 UR8, UPT, UPT, UR8, 0x28600, URZ ;  /* 0x0002860008087890 */ /* 0x000fe2000fffe0ff */
[----:B------:R2:W-:Y:S01]  /*1f60*/  UTMALDG.3D.2CTA [UR32], [UR28], desc[UR18] ;  /* 0x000012201c0075b4 */ /* 0x0005e20008211000 */
[----:B------:R-:W-:Y:S01]  /*1f70*/  UMOV UR10, UR34 ;  /* 0x00000022000a7c82 */ /* 0x000fe20008000000 */
[----:B------:R-:W-:Y:S01]  /*1f80*/  UMOV UR12, UR36 ;  /* 0x00000024000c7c82 */ /* 0x000fe20008000000 */
[----:B------:R-:W-:Y:S01]  /*1f90*/  UMOV UR9, UR33 ;  /* 0x0000002100097c82 */ /* 0x000fe20008000000 */
[----:B------:R-:W-:Y:S01]  /*1fa0*/  UMOV UR23, UR5 ;  /* 0x0000000500177c82 */ /* 0x000fe20008000000 */
[----:B------:R-:W-:-:S03]  /*1fb0*/  UMOV UR17, UR13 ;  /* 0x0000000d00117c82 */ /* 0x000fc60008000000 */
[----:B------:R4:W-:Y:S01]  /*1fc0*/  UTMALDG.3D.2CTA [UR8], [UR26], desc[UR18] ;  /* 0x000012081a0075b4 */ /* 0x0009e20008211000 */
[----:B--2---:R-:W-:Y:S01]  /*1fd0*/  UIADD3 UR34, UPT, UPT, UR34, 0x20, URZ ;  /* 0x0000002022227890 */ /* 0x004fe2000fffe0ff */
[----:B------:R-:W-:Y:S11]  /*1fe0*/  BRA.U UP2, `(.L_x_32) ;  /* 0xfffffffd024c7547 */ /* 0x000ff6000b83ffff */
.L_x_26:
[----:B----4-:R-:W-:Y:S01]  /*1ff0*/  ULEA UR8, UR13, UR4, 0x3 ;  /* 0x000000040d087291 */ /* 0x010fe2000f8e18ff */
[----:B-1----:R-:W-:Y:S01]  /*2000*/  SHF.L.U32 R2, R15, 0x1f, RZ ;  /* 0x0000001f0f027819 */ /* 0x002fe200000006ff */
[----:B------:R-:W-:Y:S01]  /*2010*/  @!P1 SYNCS.ARRIVE.TRANS64.A1T0 RZ, [UR4+0x228], RZ ;  /* 0x000228ffffff99a7 */ /* 0x000fe20008100004 */
[----:B------:R-:W-:-:S06]  /*2020*/  UISETP.GT.AND UP0, UPT, UR22, UR21, UPT ;  /* 0x000000151600728c */ /* 0x000fcc000bf04270 */
[----:B--2---:R1:W2:Y:S03]  /*2030*/  SYNCS.PHASECHK.TRANS64.TRYWAIT P0, [UR8+0x100], R2 ;  /* 0x00010002ff0075a7 */ /* 0x0042a60008001108 */
[----:B------:R-:W-:Y:S05]  /*2040*/  BRA.U !UP0, `(.L_x_33) ;  /* 0x0000000108c07547 */ /* 0x000fea000b800000 */
[----:B------:R-:W-:Y:S01]  /*2050*/  UIADD3 UR26, UPT, UPT, UR14, UR23, URZ ;  /* 0x000000170e1a7290 */ /* 0x000fe2000fffe0ff */
[----:B------:R-:W-:-:S11]  /*2060*/  UMOV UR27, UR13 ;  /* 0x0000000d001b7c82 */ /* 0x000fd60008000000 */
.L_x_39:
[----:B------:R-:W-:Y:S01]  /*2070*/  ULEA UR17, UR27, UR4, 0x3 ;  /* 0x000000041b117291 */ /* 0x000fe2000f8e18ff */
[----:B--2---:R-:W-:Y:S01]  /*2080*/  @P5 MOV R3, 0x3000 ;  /* 0x0000300000035802 */ /* 0x004fe20000000f00 */
[----:B-12---:R-:W-:Y:S10]  /*2090*/  @P0 BRA `(.L_x_34) ;  /* 0x00000000000c0947 */ /* 0x006ff40003800000 */
[----:B------:R-:W-:-:S04]  /*20a0*/  SHF.L.U32 R5, R15, 0x1f, RZ ;  /* 0x0000001f0f057819 */ /* 0x000fc800000006ff */
[----:B------:R-:W2:Y:S02]  /*20b0*/  SYNCS.PHASECHK.TRANS64.TRYWAIT P0, [UR17+0x100], R5 ;  /* 0x00010005ff0075a7 */ /* 0x000ea40008001111 */
[----:B--2---:R-:W-:Y:S05]  /*20c0*/  @!P0 BRA `(.L_x_35) ;  /* 0x0000007800f08947 */ /* 0x004fea0003800000 */
.L_x_34:
[----:B------:R2:W-:Y:S01]  /*20d0*/  @P5 SYNCS.ARRIVE.TRANS64 RZ, [UR17], R3 ;  /* 0x00000003ffff59a7 */ /* 0x0005e20008000011 */
[----:B------:R-:W-:-:S04]  /*20e0*/  ULOP3.LUT UR8, UR7, 0x2, URZ, 0xfc, !UPT ;  /* 0x0000000207087892 */ /* 0x000fc8000f8efcff */
[----:B------:R-:W-:-:S09]  /*20f0*/  UISETP.NE.AND UP0, UPT, UR8, 0x2, UPT ;  /* 0x000000020800788c */ /* 0x000fd2000bf05270 */
[----:B------:R-:W-:Y:S05]  /*2100*/  BRA.U UP0, `(.L_x_36) ;  /* 0x0000000100047547 */ /* 0x000fea000b800000 */
[----:B------:R-:W-:Y:S05]  /*2110*/  BPT.TRAP 0x1 ;  /* 0x000000040000795c */ /* 0x000fea0000300000 */
.L_x_36:
[----:B------:R-:W-:Y:S04]  /*2120*/  BSSY.RECONVERGENT B0, `(.L_x_37) ;  /* 0x0000003000007945 */ /* 0x000fe80003800200 */
[----:B------:R-:W-:Y:S05]  /*2130*/  @!P4 BRA `(.L_x_38) ;  /* 0x000000000004c947 */ /* 0x000fea0003800000 */
[----:B------:R-:W-:Y:S05]  /*2140*/  BPT.TRAP 0x1 ;  /* 0x000000040000795c */ /* 0x000fea0000300000 */
.L_x_38:
[----:B------:R-:W-:Y:S05]  /*2150*/  BSYNC.RECONVERGENT B0 ;  /* 0x0000000000007941 */ /* 0x000fea0003800200 */
.L_x_37:
        /* <DEDUP_REMOVED lines=9> */
[----:B------:R-:W-:Y:S02]  /*21f0*/  USHF.L.U32 UR18, UR23, 0x5, URZ ;  /* 0x0000000517127899 */ /* 0x000fe400080006ff */
[----:B------:R-:W-:Y:S01]  /*2200*/  ULOP3.LUT UR17, UR17, 0xfefffff8, URZ, 0xc0, !UPT ;  /* 0xfefffff811117892 */ /* 0x000fe2000f8ec0ff */
[----:B-1----:R-:W-:Y:S01]  /*2210*/  SHF.L.U32 R2, R15, 0x1f, RZ ;  /* 0x0000001f0f027819 */ /* 0x002fe200000006ff */
[----:B------:R-:W-:Y:S02]  /*2220*/  UIADD3 UR16, UPT, UPT, UR16, 0x8600, URZ ;  /* 0x0000860010107890 */ /* 0x000fe4000fffe0ff */
[----:B------:R-:W-:Y:S01]  /*2230*/  UIADD3.X UR33, UPT, UPT, URZ, UR25, URZ, UP1, !UPT ;  /* 0x00000019ff217290 */ /* 0x000fe20008ffe4ff */
[----:B------:R4:W1:Y:S01]  /*2240*/  SYNCS.PHASECHK.TRANS64.TRYWAIT P0, [UR8+0x100], R2 ;  /* 0x00010002ff0075a7 */ /* 0x0008620008001108 */
[----:B------:R-:W-:-:S02]  /*2250*/  ULEA UR8, UR27, UR4, 0xb ;  /* 0x000000041b087291 */ /* 0x000fc4000f8e58ff */
[----:B------:R-:W-:Y:S02]  /*2260*/  UIADD3.X UR31, UPT, UPT, URZ, UR25, URZ, UP0, !UPT ;  /* 0x00000019ff1f7290 */ /* 0x000fe400087fe4ff */
[----:B------:R-:W-:Y:S01]  /*2270*/  UIADD3 UR8, UPT, UPT, UR8, 0x28600, URZ ;  /* 0x0002860008087890 */ /* 0x000fe2000fffe0ff */
[----:B------:R-:W-:Y:S01]  /*2280*/  UMOV UR28, 0x0 ;  /* 0x00000000001c7882 */ /* 0x000fe20000000000 */
[----:B------:R-:W-:Y:S01]  /*2290*/  UMOV UR29, 0x10000000 ;  /* 0x10000000001d7882 */ /* 0x000fe20000000000 */
[----:B------:R-:W-:Y:S01]  /*22a0*/  UMOV UR19, UR35 ;  /* 0x0000002300137c82 */ /* 0x000fe20008000000 */
[----:B------:R-:W-:Y:S01]  /*22b0*/  UMOV UR20, UR36 ;  /* 0x0000002400147c82 */ /* 0x000fe20008000000 */
[----:B------:R-:W-:Y:S01]  /*22c0*/  UMOV UR12, UR36 ;  /* 0x00000024000c7c82 */ /* 0x000fe20008000000 */
[----:B------:R-:W-:Y:S01]  /*22d0*/  UMOV UR9, UR17 ;  /* 0x0000001100097c82 */ /* 0x000fe20008000000 */
[----:B------:R-:W-:Y:S01]  /*22e0*/  UMOV UR10, UR18 ;  /* 0x00000012000a7c82 */ /* 0x000fe20008000000 */
[----:B------:R4:W-:Y:S01]  /*22f0*/  UTMALDG.3D.2CTA [UR16], [UR32], desc[UR28] ;  /* 0x00001c10200075b4 */ /* 0x0009e20008211000 */
[----:B------:R-:W-:Y:S01]  /*2300*/  UIADD3 UR23, UPT, UPT, UR23, 0x1, URZ ;  /* 0x0000000117177890 */ /* 0x000fe2000fffe0ff */
[----:B------:R-:W-:-:S03]  /*2310*/  UMOV UR27, UR13 ;  /* 0x0000000d001b7c82 */ /* 0x000fc60008000000 */
[----:B------:R-:W-:Y:S01]  /*2320*/  UISETP.NE.AND UP0, UPT, UR23, UR26, UPT ;  /* 0x0000001a1700728c */ /* 0x000fe2000bf05270 */
[----:B------:R4:W-:Y:S08]  /*2330*/  UTMALDG.3D.2CTA [UR8], [UR30], desc[UR28] ;  /* 0x00001c081e0075b4 */ /* 0x0009f00008211000 */
[----:B----4-:R-:W-:Y:S05]  /*2340*/  BRA.U UP0, `(.L_x_39) ;  /* 0xfffffffd00487547 */ /* 0x010fea000b83ffff */
.L_x_33:
[C---:B-1----:R-:W-:Y:S01]  /*2350*/  LEA R2, R14.reuse, UR4, 0x3 ;  /* 0x000000040e027c11 */ /* 0x042fe2000f8e18ff */
[----:B------:R-:W-:Y:S01]  /*2360*/  NOP ;  /* 0x0000000000007918 */ /* 0x000fe20000000000 */
[----:B--2---:R-:W-:Y:S02]  /*2370*/  SHF.L.U32 R3, R13, 0x1f, RZ ;  /* 0x0000001f0d037819 */ /* 0x004fe400000006ff */
[----:B------:R-:W-:Y:S02]  /*2380*/  LEA R4, R14, UR4, 0x4 ;  /* 0x000000040e047c11 */ /* 0x000fe4000f8e20ff */
[----:B------:R-:W1:Y:S02]  /*2390*/  SYNCS.PHASECHK.TRANS64.TRYWAIT P0, [R2+URZ+0x230], R3 ;  /* 0x00023003020075a7 */ /* 0x000e6400080011ff */
[----:B-1----:R-:W-:Y:S05]  /*23a0*/  @!P0 BRA `(.L_x_40) ;  /* 0x0000007800508947 */ /* 0x002fea0003800000 */
.L_x_156:
[----:B------:R-:W2:Y:S01]  /*23b0*/  LDS.128 R4, [R4+0x2c0] ;  /* 0x0002c00004047984 */ /* 0x000ea20000000c00 */
[----:B------:R-:W-:Y:S01]  /*23c0*/  ISETP.GE.AND P0, PT, R72, 0x1, PT ;  /* 0x000000014800780c */ /* 0x000fe20003f06270 */
[----:B-1----:R-:W-:Y:S01]  /*23d0*/  VIADD R2, R2, 0x240 ;  /* 0x0000024002027836 */ /* 0x002fe20000000000 */
[----:B------:R-:W-:Y:S01]  /*23e0*/  @!PT LDS RZ, [RZ] ;  /* 0x00000000fffff984 */ /* 0x000fe20000000800 */
[----:B------:R-:W-:Y:S01]  /*23f0*/  @!PT LDS RZ, [RZ] ;  /* 0x00000000fffff984 */ /* 0x000fe20000000800 */
[----:B------:R-:W-:Y:S01]  /*2400*/  @!PT LDS RZ, [RZ] ;  /* 0x00000000fffff984 */ /* 0x000fe20000000800 */
[----:B------:R-:W-:Y:S01]  /*2410*/  @!PT LDS RZ, [RZ] ;  /* 0x00000000fffff984 */ /* 0x000fe20000000800 */
[----:B------:R1:W-:Y:S06]  /*2420*/  MEMBAR.ALL.CTA ;  /* 0x0000000000007992 */ /* 0x0003ec0000008000 */
[----:B-1----:R-:W1:Y:S01]  /*2430*/  FENCE.VIEW.ASYNC.S ;  /* 0x00000000000073c6 */ /* 0x002e620000000000 */
[----:B------:R-:W-:-:S04]  /*2440*/  PRMT R2, RZ, 0x654, R2 ;  /* 0x00000654ff027816 */ /* 0x000fc80000000002 */
[----:B-1----:R1:W-:Y:S01]  /*2450*/  SYNCS.ARRIVE.TRANS64.RED.A1T0 RZ, [R2+URZ], RZ ;  /* 0x000000ff02ff79a7 */ /* 0x0023e200081004ff */
[----:B--2---:R-:W-:-:S13]  /*2460*/  LOP3.LUT P2, RZ, R6, 0x1, RZ, 0xc0, !PT ;  /* 0x0000000106ff7812 */ /* 0x004fda000784c0ff */
[----:B------:R-:W-:Y:S01]  /*2470*/  @P2 SHF.R.U32.HI R3, RZ, 0x10, R5 ;  /* 0x00000010ff032819 */ /* 0x000fe20000011605 */
[----:B------:R-:W-:Y:S01]  /*2480*/  VOTEU.ANY UP0, P2 ;  /* 0x0000000000ff7886 */ /* 0x000fe20001000100 */
[----:B------:R-:W-:Y:S02]  /*2490*/  @P2 MOV R11, R4 ;  /* 0x00000004000b2202 */ /* 0x000fe40000000f00 */
[----:B------:R-:W-:Y:S02]  /*24a0*/  @P2 R2UR.BROADCAST UR8, R3 ;  /* 0x00000000030822ca */ /* 0x000fe400008e0000 */
[----:B------:R-:W-:-:S11]  /*24b0*/  @P2 LOP3.LUT R8, R5, 0xffff, RZ, 0xc0, !PT ;  /* 0x0000ffff05082812 */ /* 0x000fd600078ec0ff */
[----:B------:R-:W-:Y:S01]  /*24c0*/  @UP0 UMOV UR36, UR8 ;  /* 0x0000000800240c82 */ /* 0x000fe20008000000 */
[----:B-1----:R-:W-:Y:S05]  /*24d0*/  @!P0 BRA `(.L_x_41) ;  /* 0x0000000000b88947 */ /* 0x002fea0003800000 */
[----:B------:R-:W3:Y:S01]  /*24e0*/  LDC.64 R4, c[0x0][0xb18] ;  /* 0x0002c600ff047b82 */ /* 0x000ee20000000a00 */
[----:B------:R-:W-:-:S07]  /*24f0*/  ISETP.NE.AND P3, PT, R72, 0x1, PT ;  /* 0x000000014800780c */ /* 0x000fce0003f65270 */
[----:B------:R-:W1:Y:S08]  /*2500*/  LDC.64 R6, c[0x0][0xb10] ;  /* 0x0002c400ff067b82 */ /* 0x000e700000000a00 */
[----:B------:R-:W2:Y:S08]  /*2510*/  LDC R18, c[0x0][0xb20] ;  /* 0x0002c800ff127b82 */ /* 0x000eb00000000800 */
[----:B------:R-:W4:Y:S01]  /*2520*/  LDC R20, c[0x0][0xb0c] ;  /* 0x0002c300ff147b82 */ /* 0x000f220000000800 */
[----:B---3--:R-:W-:Y:S01]  /*2530*/  IMAD.HI.U32 R19, R0, R5, RZ ;  /* 0x0000000500137227 */ /* 0x008fe200078e00ff */
[----:B------:R-:W-:-:S03]  /*2540*/  ISETP.NE.AND P0, PT, R4, 0x1, PT ;  /* 0x000000010400780c */ /* 0x000fc60003f05270 */
[----:B------:R-:W-:-:S03]  /*2550*/  IMAD.HI.U32 R5, R8, R5, RZ ;  /* 0x0000000508057227 */ /* 0x000fc600078e00ff */
[----:B------:R-:W3:Y:S01]  /*2560*/  LDC.64 R2, c[0x0][0xb28] ;  /* 0x0002ca00ff027b82 */ /* 0x000ee20000000a00 */
[----:B-1----:R-:W-:-:S04]  /*2570*/  IMAD.HI.U32 R22, R9, R6, RZ ;  /* 0x0000000609167227 */ /* 0x002fc800078e00ff */
[----:B------:R-:W-:Y:S01]  /*2580*/  IMAD.HI.U32 R24, R11, R6, RZ ;  /* 0x000000060b187227 */ /* 0x000fe200078e00ff */
[----:B------:R-:W-:Y:S02]  /*2590*/  SHF.R.U32.HI R22, RZ, R7, R22 ;  /* 0x00000007ff167219 */ /* 0x000fe40000011616 */
[-C--:B--2---:R-:W-:Y:S02]  /*25a0*/  SHF.R.U32.HI R19, RZ, R18.reuse, R19 ;  /* 0x00000012ff137219 */ /* 0x084fe40000011613 */
[----:B------:R-:W-:Y:S02]  /*25b0*/  SHF.R.U32.HI R5, RZ, R18, R5 ;  /* 0x00000012ff057219 */ /* 0x000fe40000011605 */
[----:B------:R-:W-:Y:S02]  /*25c0*/  SEL R19, R0, R19, !P0 ;  /* 0x0000001300137207 */ /* 0x000fe40004000000 */
[----:B------:R-:W-:Y:S02]  /*25d0*/  SHF.R.U32.HI R24, RZ, R7, R24 ;  /* 0x00000007ff187219 */ /* 0x000fe40000011618 */
[----:B----4-:R-:W-:-:S02]  /*25e0*/  ISETP.NE.AND P1, PT, R20, 0x1, PT ;  /* 0x000000011400780c */ /* 0x010fc40003f25270 */
[----:B------:R-:W-:Y:S02]  /*25f0*/  SEL R5, R8, R5, !P0 ;  /* 0x0000000508057207 */ /* 0x000fe40004000000 */
[----:B------:R-:W-:Y:S02]  /*2600*/  SEL R21, R9, R22, !P1 ;  /* 0x0000001609157207 */ /* 0x000fe40004800000 */
[----:B------:R-:W-:Y:S01]  /*2610*/  SEL R7, R11, R24, !P1 ;  /* 0x000000180b077207 */ /* 0x000fe20004800000 */
[----:B---3--:R-:W-:-:S04]  /*2620*/  IMAD.HI.U32 R22, R19, R2, RZ ;  /* 0x0000000213167227 */ /* 0x008fc800078e00ff */
[----:B------:R-:W-:Y:S01]  /*2630*/  IMAD.HI.U32 R6, R21, R2, RZ ;  /* 0x0000000215067227 */ /* 0x000fe200078e00ff */
[----:B------:R-:W-:-:S04]  /*2640*/  @P3 SHF.R.U32.HI R19, RZ, R3, R22 ;  /* 0x00000003ff133219 */ /* 0x000fc80000011616 */
[----:B------:R-:W-:Y:S01]  /*2650*/  @P3 SHF.R.U32.HI R21, RZ, R3, R6 ;  /* 0x00000003ff153219 */ /* 0x000fe20000011606 */
[----:B------:R-:W-:-:S04]  /*2660*/  IMAD R19, R72, R19, RZ ;  /* 0x0000001348137224 */ /* 0x000fc800078e02ff */
[----:B------:R-:W-:Y:S01]  /*2670*/  IMAD R6, R72, R21, RZ ;  /* 0x0000001548067224 */ /* 0x000fe200078e02ff */
[C---:B------:R-:W-:Y:S02]  /*2680*/  ISETP.GE.AND P0, PT, R5.reuse, R19, PT ;  /* 0x000000130500720c */ /* 0x040fe40003f06270 */
[----:B------:R-:W-:Y:S02]  /*2690*/  IADD3 R19, PT, PT, -R5, RZ, RZ ;  /* 0x000000ff05137210 */ /* 0x000fe40007ffe1ff */
[----:B------:R-:W-:Y:S01]  /*26a0*/  ISETP.GE.OR P0, PT, R7, R6, P0 ;  /* 0x000000060700720c */ /* 0x000fe20000706670 */
[----:B------:R-:W-:-:S04]  /*26b0*/  IMAD.HI.U32 R6, R5, R2, RZ ;  /* 0x0000000205067227 */ /* 0x000fc800078e00ff */
[----:B------:R-:W-:Y:S01]  /*26c0*/  IMAD R8, R4, R19, R8 ;  /* 0x0000001304087224 */ /* 0x000fe200078e0208 */
[----:B------:R-:W-:-:S04]  /*26d0*/  SHF.R.U32.HI R6, RZ, R3, R6 ;  /* 0x00000003ff067219 */ /* 0x000fc80000011606 */
[----:B------:R-:W-:-:S03]  /*26e0*/  SEL R6, R5, R6, !P3 ;  /* 0x0000000605067207 */ /* 0x000fc60005800000 */
[----:B------:R-:W-:-:S04]  /*26f0*/  @!P0 IMAD.HI.U32 R18, R7, R2, RZ ;  /* 0x0000000207128227 */ /* 0x000fc800078e00ff */
[----:B------:R-:W-:Y:S01]  /*2700*/  IMAD.MOV R2, RZ, RZ, -R6 ;  /* 0x000000ffff027224 */ /* 0x000fe200078e0a06 */
[----:B------:R-:W-:-:S03]  /*2710*/  @!P0 SHF.R.U32.HI R18, RZ, R3, R18 ;  /* 0x00000003ff128219 */ /* 0x000fc60000011612 */
[----:B------:R-:W-:Y:S01]  /*2720*/  IMAD R2, R72, R2, R5 ;  /* 0x0000000248027224 */ /* 0x000fe200078e0205 */
        /* <DEDUP_REMOVED lines=9> */
.L_x_41:
[----:B------:R-:W1:Y:S02]  /*27c0*/  LDCU UR8, c[0x0][0xb30] ;  /* 0x00016600ff0877ac */ /* 0x000e640008000800 */
[----:B-1----:R-:W-:-:S09]  /*27d0*/  UISETP.NE.AND UP0, UPT, UR8, 0x1, UPT ;  /* 0x000000010800788c */ /* 0x002fd2000bf05270 */
[----:B------:R-:W-:Y:S05]  /*27e0*/  BRA.U UP0, `(.L_x_42) ;  /* 0x0000000100407547 */ /* 0x000fea000b800000 */
[----:B------:R-:W1:Y:S08]  /*27f0*/  LDC.64 R4, c[0x0][0xb10] ;  /* 0x0002c400ff047b82 */ /* 0x000e700000000a00 */
[----:B------:R-:W2:Y:S08]  /*2800*/  LDC.64 R2, c[0x0][0xb18] ;  /* 0x0002c600ff027b82 */ /* 0x000eb00000000a00 */
[----:B------:R-:W4:Y:S08]  /*2810*/  LDC R6, c[0x0][0xb20] ;  /* 0x0002c800ff067b82 */ /* 0x000f300000000800 */
[----:B------:R-:W3:Y:S01]  /*2820*/  LDC R18, c[0x0][0xb0c] ;  /* 0x0002c300ff127b82 */ /* 0x000ee20000000800 */
[----:B-1----:R-:W-:-:S05]  /*2830*/  IMAD.HI.U32 R4, R11, R4, RZ ;  /* 0x000000040b047227 */ /* 0x002fca00078e00ff */
[----:B------:R-:W-:Y:S01]  /*2840*/  SHF.R.U32.HI R4, RZ, R5, R4 ;  /* 0x00000005ff047219 */ /* 0x000fe20000011604 */
[----:B--2---:R-:W-:Y:S01]  /*2850*/  IMAD.HI.U32 R3, R8, R3, RZ ;  /* 0x0000000308037227 */ /* 0x004fe200078e00ff */
[----:B------:R-:W-:-:S04]  /*2860*/  ISETP.NE.AND P0, PT, R2, 0x1, PT ;  /* 0x000000010200780c */ /* 0x000fc80003f05270 */
[----:B----4-:R-:W-:-:S04]  /*2870*/  SHF.R.U32.HI R3, RZ, R6, R3 ;  /* 0x00000006ff037219 */ /* 0x010fc80000011603 */
[----:B------:R-:W-:Y:S02]  /*2880*/  SEL R3, R8, R3, !P0 ;  /* 0x0000000308037207 */ /* 0x000fe40004000000 */
[----:B---3--:R-:W-:-:S04]  /*2890*/  ISETP.NE.AND P1, PT, R18, 0x1, PT ;  /* 0x000000011200780c */ /* 0x008fc80003f25270 */
[----:B------:R-:W-:-:S05]  /*28a0*/  SEL R4, R11, R4, !P1 ;  /* 0x000000040b047207 */ /* 0x000fca0004800000 */
[----:B------:R-:W-:Y:S02]  /*28b0*/  IMAD.IADD R5, R3, 0x1, -R4 ;  /* 0x0000000103057824 */ /* 0x000fe400078e0a04 */
[----:B------:R-:W-:Y:S02]  /*28c0*/  IMAD.IADD R3, R4, 0x1, -R3 ;  /* 0x0000000104037824 */ /* 0x000fe400078e0a03 */
[----:B------:R-:W-:Y:S02]  /*28d0*/  IMAD R11, R5, R18, R11 ;  /* 0x00000012050b7224 */ /* 0x000fe400078e020b */
[----:B------:R-:W-:-:S07]  /*28e0*/  IMAD R8, R3, R2, R8 ;  /* 0x0000000203087224 */ /* 0x000fce00078e0208 */
.L_x_42:
[----:B------:R-:W-:Y:S01]  /*28f0*/  VIADD R14, R14, 0x1 ;  /* 0x000000010e0e7836 */ /* 0x000fe20000000000 */
[----:B------:R-:W-:Y:S01]  /*2900*/  PLOP3.LUT P1, PT, PT, PT, PT, 0x80, 0x8 ;  /* 0x000000000008781c */ /* 0x000fe20003f2f070 */
[----:B------:R-:W-:Y:S02]  /*2910*/  IMAD.IADD R21, R11, 0x1, R170 ;  /* 0x000000010b157824 */ /* 0x000fe400078e02aa */
[----:B------:R-:W-:Y:S01]  /*2920*/  IMAD.IADD R20, R8, 0x1, R147 ;  /* 0x0000000108147824 */ /* 0x000fe200078e0293 */
[----:B------:R-:W-:-:S04]  /*2930*/  ISETP.NE.AND P0, PT, R14, 0x2, PT ;  /* 0x000000020e00780c */ /* 0x000fc80003f05270 */
[----:B------:R-:W-:Y:S02]  /*2940*/  SEL R2, RZ, 0x1, P0 ;  /* 0x00000001ff027807 */ /* 0x000fe40000000000 */
[----:B------:R-:W-:Y:S02]  /*2950*/  SEL R14, R14, RZ, P0 ;  /* 0x000000ff0e0e7207 */ /* 0x000fe40000000000 */
[----:B------:R-:W-:Y:S01]  /*2960*/  LOP3.LUT R13, R13, R2, RZ, 0x3c, !PT ;  /* 0x000000020d0d7212 */ /* 0x000fe200078e3cff */
[----:B------:R-:W-:Y:S06]  /*2970*/  @P2 BRA `(.L_x_43) ;  /* 0xfffffff000582947 */ /* 0x000fec000383ffff */
[----:B------:R-:W-:Y:S01]  /*2980*/  UIADD3 UR4, UPT, UPT, UR4, 0x100, URZ ;  /* 0x0000010004047890 */ /* 0x000fe2000fffe0ff */
[----:B------:R-:W-:-:S03]  /*2990*/  SHF.L.U32 R3, R15, 0x1f, RZ ;  /* 0x0000001f0f037819 */ /* 0x000fc600000006ff */
[----:B------:R-:W-:-:S09]  /*29a0*/  ULEA UR5, UR13, UR4, 0x3 ;  /* 0x000000040d057291 */ /* 0x000fd2000f8e18ff */
[----:B------:R-:W1:Y:S02]  /*29b0*/  SYNCS.PHASECHK.TRANS64.TRYWAIT P0, [UR5], R3 ;  /* 0x00000003ff0075a7 */ /* 0x000e640008001105 */
[----:B-1----:R-:W-:Y:S05]  /*29c0*/  @!P0 BRA `(.L_x_44) ;  /* 0x0000007000dc8947 */ /* 0x002fea0003800000 */
.L_x_158:
[----:B------:R-:W-:-:S04]  /*29d0*/  UIADD3 UR6, UPT, UPT, UR13, 0x1, URZ ;  /* 0x000000010d067890 */ /* 0x000fc8000fffe0ff */
[----:B------:R-:W-:-:S04]  /*29e0*/  UISETP.NE.AND UP0, UPT, UR6, 0x20, UPT ;  /* 0x000000200600788c */ /* 0x000fc8000bf05270 */
[----:B------:R-:W-:Y:S02]  /*29f0*/  USEL UR7, URZ, 0x1, UP0 ;  /* 0x00000001ff077887 */ /* 0x000fe40008000000 */
[----:B------:R-:W-:-:S04]  /*2a00*/  USEL UR6, UR6, URZ, UP0 ;  /* 0x000000ff06067287 */ /* 0x000fc80008000000 */
[----:B------:R-:W-:Y:S01]  /*2a10*/  ULEA UR5, UR6, UR4, 0x3 ;  /* 0x0000000406057291 */ /* 0x000fe2000f8e18ff */
[----:B------:R-:W-:-:S04]  /*2a20*/  LOP3.LUT R2, R15, UR7, RZ, 0x3c, !PT ;  /* 0x000000070f027c12 */ /* 0x000fc8000f8e3cff */
[----:B-1----:R-:W-:-:S04]  /*2a30*/  SHF.L.U32 R3, R2, 0x1f, RZ ;  /* 0x0000001f02037819 */ /* 0x002fc800000006ff */
[----:B------:R-:W1:Y:S02]  /*2a40*/  SYNCS.PHASECHK.TRANS64.TRYWAIT P0, [UR5], R3 ;  /* 0x00000003ff0075a7 */ /* 0x000e640008001105 */
[----:B-1----:R-:W-:Y:S05]  /*2a50*/  @!P0 BRA `(.L_x_45) ;  /* 0x0000007000d08947 */ /* 0x002fea0003800000 */
.L_x_160:
        /* <DEDUP_REMOVED lines=9> */
.L_x_162:
        /* <DEDUP_REMOVED lines=9> */
.L_x_164:
        /* <DEDUP_REMOVED lines=9> */
.L_x_166:
        /* <DEDUP_REMOVED lines=9> */
.L_x_168:
        /* <DEDUP_REMOVED lines=9> */
.L_x_170:
        /* <DEDUP_REMOVED lines=9> */
.L_x_172:
        /* <DEDUP_REMOVED lines=9> */
.L_x_174:
        /* <DEDUP_REMOVED lines=9> */
.L_x_176:
        /* <DEDUP_REMOVED lines=9> */
.L_x_178:
        /* <DEDUP_REMOVED lines=9> */
.L_x_180:
        /* <DEDUP_REMOVED lines=9> */
.L_x_182:
        /* <DEDUP_REMOVED lines=9> */
.L_x_184:
        /* <DEDUP_REMOVED lines=9> */
.L_x_186:
        /* <DEDUP_REMOVED lines=9> */
.L_x_188:
        /* <DEDUP_REMOVED lines=9> */
.L_x_190:
        /* <DEDUP_REMOVED lines=9> */
.L_x_192:
        /* <DEDUP_REMOVED lines=9> */
.L_x_194:
        /* <DEDUP_REMOVED lines=9> */
.L_x_196:
        /* <DEDUP_REMOVED lines=9> */
.L_x_198:
        /* <DEDUP_REMOVED lines=9> */
.L_x_200:
        /* <DEDUP_REMOVED lines=9> */
.L_x_202:
        /* <DEDUP_REMOVED lines=9> */
.L_x_204:
        /* <DEDUP_REMOVED lines=9> */
.L_x_206:
        /* <DEDUP_REMOVED lines=9> */
.L_x_208:
        /* <DEDUP_REMOVED lines=9> */
.L_x_210:
        /* <DEDUP_REMOVED lines=9> */
.L_x_212:
        /* <DEDUP_REMOVED lines=9> */
.L_x_214:
        /* <DEDUP_REMOVED lines=9> */
.L_x_216:
        /* <DEDUP_REMOVED lines=9> */
.L_x_218:
[----:B------:R-:W-:-:S04]  /*3ab0*/  UIADD3 UR6, UPT, UPT, UR6, 0x1, URZ ;  /* 0x0000000106067890 */ /* 0x000fc8000fffe0ff */
[----:B------:R-:W-:-:S04]  /*3ac0*/  UISETP.NE.AND UP0, UPT, UR6, 0x20, UPT ;  /* 0x000000200600788c */ /* 0x000fc8000bf05270 */
[----:B------:R-:W-:Y:S02]  /*3ad0*/  USEL UR5, URZ, 0x1, UP0 ;  /* 0x00000001ff057887 */ /* 0x000fe40008000000 */
[----:B------:R-:W-:-:S04]  /*3ae0*/  USEL UR6, UR6, URZ, UP0 ;  /* 0x000000ff06067287 */ /* 0x000fc80008000000 */
[----:B------:R-:W-:Y:S01]  /*3af0*/  ULEA UR6, UR6, UR4, 0x3 ;  /* 0x0000000406067291 */ /* 0x000fe2000f8e18ff */
[----:B-1----:R-:W-:-:S04]  /*3b00*/  LOP3.LUT R3, R2, UR5, RZ, 0x3c, !PT ;  /* 0x0000000502037c12 */ /* 0x002fc8000f8e3cff */
[----:B------:R-:W-:Y:S01]  /*3b10*/  SHF.L.U32 R3, R3, 0x1f, RZ ;  /* 0x0000001f03037819 */ /* 0x000fe200000006ff */
[----:B---3--:R-:W-:-:S07]  /*3b20*/  IMAD.U32 R0, RZ, RZ, UR6 ;  /* 0x00000006ff007e24 */ /* 0x008fce000f8e00ff */
.L_x_75:
[----:B-1----:R1:W2:Y:S02]  /*3b30*/  SYNCS.PHASECHK.TRANS64.TRYWAIT P0, [R0+URZ], R3 ;  /* 0x00000003000075a7 */ /* 0x0022a400080011ff */
[----:B--2---:R-:W-:Y:S05]  /*3b40*/  @!P0 NANOSLEEP.SYNCS 0x989680 ;  /* 0x009896800000895d */ /* 0x004fea0003900000 */
[----:B------:R-:W2:Y:S02]  /*3b50*/  @!P0 SYNCS.PHASECHK.TRANS64 P0, [R0+URZ], R3 ;  /* 0x00000003000085a7 */ /* 0x000ea400080010ff */
[----:B--2---:R-:W-:Y:S05]  /*3b60*/  @P0 EXIT ;  /* 0x000000000000094d */ /* 0x004fea0003800000 */
[----:B------:R-:W-:Y:S05]  /*3b70*/  BRA `(.L_x_75) ;  /* 0xfffffffc00ec7947 */ /* 0x000fea000383ffff */
.L_x_23:
[----:B------:R-:W-:-:S04]  /*3b80*/  UISETP.NE.AND UP1, UPT, UR37, URZ, UPT ;  /* 0x000000ff2500728c */ /* 0x000fc8000bf25270 */
[----:B------:R-:W-:-:S09]  /*3b90*/  UISETP.NE.OR UP1, UPT, UR10, 0x1, UP1 ;  /* 0x000000010a00788c */ /* 0x000fd20008f25670 */
[----:B------:R-:W-:Y:S05]  /*3ba0*/  BRA.U UP1, `(.L_x_76) ;  /* 0x00000005014c7547 */ /* 0x000fea000b800000 */
[----:B------:R-:W-:Y:S01]  /*3bb0*/  HFMA2 R11, -RZ, RZ, 0, 0 ;  /* 0x00000000ff0b7431 */ /* 0x000fe200000001ff */
[----:B------:R-:W-:Y:S01]  /*3bc0*/  ISETP.GE.U32.AND P2, PT, R10, 0x2, PT ;  /* 0x000000020a00780c */ /* 0x000fe20003f46070 */
[----:B------:R-:W-:Y:S01]  /*3bd0*/  IMAD.MOV.U32 R12, RZ, RZ, 0x1 ;  /* 0x00000001ff0c7424 */ /* 0x000fe200078e00ff */
[----:B------:R-:W-:Y:S01]  /*3be0*/  CS2R R8, SRZ ;  /* 0x0000000000087805 */ /* 0x000fe2000001ff00 */
[----:B------:R-:W-:Y:S01]  /*3bf0*/  IMAD.MOV.U32 R3, RZ, RZ, RZ ;  /* 0x000000ffff037224 */ /* 0x000fe200078e00ff */
[----:B------:R-:W-:Y:S01]  /*3c00*/  UMOV UR4, 0x400 ;  /* 0x0000040000047882 */ /* 0x000fe20000000000 */
[----:B------:R-:W-:Y:S01]  /*3c10*/  UMOV UR6, URZ ;  /* 0x000000ff00067c82 */ /* 0x000fe20008000000 */
[----:B------:R-:W-:-:S12]  /*3c20*/  ULEA UR37, UR37, UR4, 0x18 ;  /* 0x0000000425257291 */ /* 0x000fd8000f8ec0ff */
.L_x_80:
[----:B------:R-:W-:Y:S02]  /*3c30*/  LEA R0, R3, UR37, 0x3 ;  /* 0x0000002503007c11 */ /* 0x000fe4000f8e18ff */
[----:B------:R-:W-:-:S03]  /*3c40*/  SHF.L.U32 R5, R8, 0x1f, RZ ;  /* 0x0000001f08057819 */ /* 0x000fc600000006ff */
[----:B------:R-:W-:Y:S01]  /*3c50*/  VIADD R4, R0, 0x2a0 ;  /* 0x000002a000047836 */ /* 0x000fe20000000000 */
[----:B------:R-:W1:Y:S02]  /*3c60*/  SYNCS.PHASECHK.TRANS64.TRYWAIT P0, [R0+URZ+0x290], R5 ;  /* 0x00029005000075a7 */ /* 0x000e6400080011ff */
[----:B-1----:R-:W-:Y:S05]  /*3c70*/  @!P0 BRA `(.L_x_77) ;  /* 0x0000006c00188947 */ /* 0x002fea0003800000 */
.L_x_219:
[----:B------:R-:W-:Y:S01]  /*3c80*/  ULEA UR5, UR6, UR37, 0x3 ;  /* 0x0000002506057291 */ /* 0x000fe2000f8e18ff */
[----:B------:R-:W-:Y:S01]  /*3c90*/  PRMT R4, RZ, 0x654, R4 ;  /* 0x00000654ff047816 */ /* 0x000fe20000000004 */
[----:B-1----:R-:W-:Y:S01]  /*3ca0*/  @!P2 IMAD.MOV.U32 R5, RZ, RZ, 0x10 ;  /* 0x00000010ff05a424 */ /* 0x002fe200078e00ff */
[----:B------:R-:W-:Y:S01]  /*3cb0*/  SHF.L.U32 R7, R12, 0x1f, RZ ;  /* 0x0000001f0c077819 */ /* 0x000fe200000006ff */
[----:B------:R-:W-:Y:S01]  /*3cc0*/  UIADD3 UR4, UPT, UPT, UR5, 0x230, URZ ;  /* 0x0000023005047890 */ /* 0x000fe2000fffe0ff */
[----:B------:R1:W-:Y:S05]  /*3cd0*/  SYNCS.ARRIVE.TRANS64.RED.A1T0 RZ, [R4+URZ], RZ ;  /* 0x000000ff04ff79a7 */ /* 0x0003ea00081004ff */
[----:B------:R-:W-:Y:S01]  /*3ce0*/  IMAD.U32 R13, RZ, RZ, UR4 ;  /* 0x00000004ff0d7e24 */ /* 0x000fe2000f8e00ff */
[----:B------:R-:W2:Y:S04]  /*3cf0*/  SYNCS.PHASECHK.TRANS64.TRYWAIT P0, [UR5+0x240], R7 ;  /* 0x00024007ff0075a7 */ /* 0x000ea80008001105 */
[----:B------:R-:W-:Y:S01]  /*3d00*/  PRMT R13, R10, 0x654, R13 ;  /* 0x000006540a0d7816 */ /* 0x000fe2000000000d */
[----:B-12---:R-:W-:Y:S06]  /*3d10*/  @!P0 BRA `(.L_x_78) ;  /* 0x0000006c00048947 */ /* 0x006fec0003800000 */
.L_x_221:
[----:B------:R-:W-:Y:S01]  /*3d20*/  ULEA UR4, UR6, UR37, 0x4 ;  /* 0x0000002506047291 */ /* 0x000fe2000f8e20ff */
[----:B------:R-:W-:Y:S01]  /*3d30*/  SEL R2, R13, R2, !P2 ;  /* 0x000000020d027207 */ /* 0x000fe20005000000 */
[----:B------:R-:W-:Y:S01]  /*3d40*/  UIADD3 UR5, UPT, UPT, UR5, 0x230, URZ ;  /* 0x0000023005057890 */ /* 0x000fe2000fffe0ff */
[----:B-1----:R-:W-:Y:S01]  /*3d50*/  LEA R0, R11, UR37, 0x3 ;  /* 0x000000250b007c11 */ /* 0x002fe2000f8e18ff */
[----:B------:R-:W-:Y:S01]  /*3d60*/  UIADD3 UR4, UPT, UPT, UR4, 0x2c0, URZ ;  /* 0x000002c004047890 */ /* 0x000fe2000fffe0ff */
[----:B------:R1:W-:Y:S01]  /*3d70*/  @!P2 SYNCS.ARRIVE.TRANS64.RED RZ, [R2+URZ], R5 ;  /* 0x0000000502ffa9a7 */ /* 0x0003e200080004ff */
[----:B------:R-:W-:Y:S01]  /*3d80*/  UIADD3 UR6, UPT, UPT, UR6, 0x1, URZ ;  /* 0x0000000106067890 */ /* 0x000fe2000fffe0ff */
[----:B------:R-:W-:-:S03]  /*3d90*/  VIADD R3, R3, 0x1 ;  /* 0x0000000103037836 */ /* 0x000fc60000000000 */
[----:B------:R-:W-:Y:S02]  /*3da0*/  UISETP.NE.AND UP0, UPT, UR6, 0x2, UPT ;  /* 0x000000020600788c */ /* 0x000fe4000bf05270 */
[----:B------:R-:W-:Y:S01]  /*3db0*/  ISETP.NE.AND P0, PT, R3, 0x2, PT ;  /* 0x000000020300780c */ /* 0x000fe20003f05270 */
[----:B------:R-:W-:Y:S06]  /*3dc0*/  UGETNEXTWORKID.BROADCAST [UR4], [UR5] ;  /* 0x00000000040073ca */ /* 0x000fec0008000100 */
[----:B------:R-:W-:Y:S02]  /*3dd0*/  USEL UR4, URZ, 0x1, UP0 ;  /* 0x00000001ff047887 */ /* 0x000fe40008000000 */
[----:B------:R-:W-:-:S04]  /*3de0*/  USEL UR6, UR6, URZ, UP0 ;  /* 0x000000ff06067287 */ /* 0x000fc80008000000 */
[----:B------:R-:W-:Y:S02]  /*3df0*/  LOP3.LUT R12, R12, UR4, RZ, 0x3c, !PT ;  /* 0x000000040c0c7c12 */ /* 0x000fe4000f8e3cff */
[----:B-1----:R-:W-:-:S04]  /*3e00*/  SHF.L.U32 R5, R9, 0x1f, RZ ;  /* 0x0000001f09057819 */ /* 0x002fc800000006ff */
[----:B------:R-:W1:Y:S02]  /*3e10*/  SYNCS.PHASECHK.TRANS64.TRYWAIT P1, [R0+URZ+0x230], R5 ;  /* 0x00023005000075a7 */ /* 0x000e6400080211ff */
[----:B-1----:R-:W-:Y:S05]  /*3e20*/  @!P1 BRA `(.L_x_79) ;  /* 0x0000006800d89947 */ /* 0x002fea0003800000 */
.L_x_222:
[----:B------:R-:W-:Y:S01]  /*3e30*/  LEA R4, R11, UR37, 0x4 ;  /* 0x000000250b047c11 */ /* 0x000fe2000f8e20ff */
[----:B-1----:R-:W-:Y:S01]  /*3e40*/  VIADD R0, R0, 0x240 ;  /* 0x0000024000007836 */ /* 0x002fe20000000000 */
[----:B------:R-:W-:Y:S01]  /*3e50*/  SEL R3, R3, RZ, P0 ;  /* 0x000000ff03037207 */ /* 0x000fe20000000000 */
[----:B------:R-:W-:-:S03]  /*3e60*/  VIADD R11, R11, 0x1 ;  /* 0x000000010b0b7836 */ /* 0x000fc60000000000 */
[----:B------:R-:W1:Y:S01]  /*3e70*/  LDS.128 R4, [R4+0x2c0] ;  /* 0x0002c00004047984 */ /* 0x000e620000000c00 */
[----:B------:R-:W-:Y:S02]  /*3e80*/  PRMT R0, RZ, 0x654, R0 ;  /* 0x00000654ff007816 */ /* 0x000fe40000000000 */
[C---:B------:R-:W-:Y:S01]  /*3e90*/  ISETP.NE.AND P1, PT, R11.reuse, 0x2, PT ;  /* 0x000000020b00780c */ /* 0x040fe20003f25270 */
[----:B------:R-:W-:Y:S01]  /*3ea0*/  @!PT LDS RZ, [RZ] ;  /* 0x00000000fffff984 */ /* 0x000fe20000000800 */
[----:B------:R-:W-:Y:S01]  /*3eb0*/  @!PT LDS RZ, [RZ] ;  /* 0x00000000fffff984 */ /* 0x000fe20000000800 */
[----:B------:R-:W-:Y:S01]  /*3ec0*/  @!PT LDS RZ, [RZ] ;  /* 0x00000000fffff984 */ /* 0x000fe20000000800 */
[----:B------:R-:W-:Y:S01]  /*3ed0*/  @!PT LDS RZ, [RZ] ;  /* 0x00000000fffff984 */ /* 0x000fe20000000800 */
[----:B------:R2:W-:Y:S06]  /*3ee0*/  MEMBAR.ALL.CTA ;  /* 0x0000000000007992 */ /* 0x0005ec0000008000 */
[----:B--2---:R-:W2:Y:S01]  /*3ef0*/  FENCE.VIEW.ASYNC.S ;  /* 0x00000000000073c6 */ /* 0x004ea20000000000 */
[----:B------:R-:W-:Y:S01]  /*3f00*/  SEL R11, R11, RZ, P1 ;  /* 0x000000ff0b0b7207 */ /* 0x000fe20000800000 */
[----:B--2---:R2:W-:Y:S01]  /*3f10*/  SYNCS.ARRIVE.TRANS64.RED.A1T0 RZ, [R0+URZ], RZ ;  /* 0x000000ff00ff79a7 */ /* 0x0045e200081004ff */
[----:B-1----:R-:W-:-:S02]  /*3f20*/  LOP3.LUT P3, RZ, R6, 0x1, RZ, 0xc0, !PT ;  /* 0x0000000106ff7812 */ /* 0x002fc4000786c0ff */
[----:B------:R-:W-:-:S04]  /*3f30*/  SEL R5, RZ, 0x1, P0 ;  /* 0x00000001ff057807 */ /* 0x000fc80000000000 */
[----:B------:R-:W-:Y:S02]  /*3f40*/  LOP3.LUT R8, R8, R5, RZ, 0x3c, !PT ;  /* 0x0000000508087212 */ /* 0x000fe400078e3cff */
[----:B--2---:R-:W-:-:S04]  /*3f50*/  SEL R0, RZ, 0x1, P1 ;  /* 0x00000001ff007807 */ /* 0x004fc80000800000 */
[----:B------:R-:W-:Y:S01]  /*3f60*/  LOP3.LUT R9, R9, R0, RZ, 0x3c, !PT ;  /* 0x0000000009097212 */ /* 0x000fe200078e3cff */
[----:B------:R-:W-:Y:S06]  /*3f70*/  @P3 BRA `(.L_x_80) ;  /* 0xfffffffc002c3947 */ /* 0x000fec000383ffff */
[----:B------:R-:W-:Y:S01]  /*3f80*/  ULEA UR5, UR6, UR37, 0x3 ;  /* 0x0000002506057291 */ /* 0x000fe2000f8e18ff */
[----:B------:R-:W-:-:S08]  /*3f90*/  SHF.L.U32 R3, R12, 0x1f, RZ ;  /* 0x0000001f0c037819 */ /* 0x000fd000000006ff */
[----:B------:R-:W1:Y:S02]  /*3fa0*/  SYNCS.PHASECHK.TRANS64 P0, [UR5+0x240], R3 ;  /* 0x00024003ff0075a7 */ /* 0x000e640008001005 */
[----:B-1----:R-:W-:Y:S05]  /*3fb0*/  @P0 BRA `(.L_x_81) ;  /* 0x0000000000080947 */ /* 0x002fea0003800000 */
[----:B------:R-:W1:Y:S02]  /*3fc0*/  SYNCS.PHASECHK.TRANS64.TRYWAIT P0, [UR5+0x240], R3 ;  /* 0x00024003ff0075a7 */ /* 0x000e640008001105 */
[----:B-1----:R-:W-:Y:S05]  /*3fd0*/  @!P0 BRA `(.L_x_82) ;  /* 0x0000006800808947 */ /* 0x002fea0003800000 */
.L_x_81:
[----:B------:R-:W-:-:S04]  /*3fe0*/  UIADD3 UR4, UPT, UPT, UR6, 0x1, URZ ;  /* 0x0000000106047890 */ /* 0x000fc8000fffe0ff */
[----:B------:R-:W-:-:S04]  /*3ff0*/  UISETP.NE.AND UP0, UPT, UR4, 0x2, UPT ;  /* 0x000000020400788c */ /* 0x000fc8000bf05270 */
[----:B------:R-:W-:Y:S02]  /*4000*/  USEL UR7, URZ, 0x1, UP0 ;  /* 0x00000001ff077887 */ /* 0x000fe40008000000 */
[----:B------:R-:W-:-:S04]  /*4010*/  USEL UR4, UR4, URZ, UP0 ;  /* 0x000000ff04047287 */ /* 0x000fc80008000000 */
[----:B------:R-:W-:Y:S01]  /*4020*/  ULEA UR4, UR4, UR37, 0x3 ;  /* 0x0000002504047291 */ /* 0x000fe2000f8e18ff */
[----:B-1----:R-:W-:-:S04]  /*4030*/  LOP3.LUT R3, R12, UR7, RZ, 0x3c, !PT ;  /* 0x000000070c037c12 */ /* 0x002fc8000f8e3cff */
[----:B------:R-:W-:-:S04]  /*4040*/  SHF.L.U32 R0, R3, 0x1f, RZ ;  /* 0x0000001f03007819 */ /* 0x000fc800000006ff */
[----:B------:R-:W1:Y:S02]  /*4050*/  SYNCS.PHASECHK.TRANS64 P0, [UR4+0x240], R0 ;  /* 0x00024000ff0075a7 */ /* 0x000e640008001004 */
[----:B-1----:R-:W-:Y:S05]  /*4060*/  @P0 EXIT ;  /* 0x000000000000094d */ /* 0x002fea0003800000 */
[----:B------:R-:W-:Y:S02]  /*4070*/  SHF.L.U32 R3, R3, 0x1f, RZ ;  /* 0x0000001f03037819 */ /* 0x000fe400000006ff */
[----:B------:R-:W-:-:S07]  /*4080*/  MOV R0, UR4 ;  /* 0x0000000400007c02 */ /* 0x000fce0008000f00 */
.L_x_83:
[----:B-1----:R1:W2:Y:S02]  /*4090*/  SYNCS.PHASECHK.TRANS64.TRYWAIT P0, [R0+URZ+0x240], R3 ;  /* 0x00024003000075a7 */ /* 0x0022a400080011ff */
[----:B--2---:R-:W-:Y:S05]  /*40a0*/  @!P0 NANOSLEEP.SYNCS 0x989680 ;  /* 0x009896800000895d */ /* 0x004fea0003900000 */
[----:B------:R-:W2:Y:S02]  /*40b0*/  @!P0 SYNCS.PHASECHK.TRANS64 P0, [R0+URZ+0x240], R3 ;  /* 0x00024003000085a7 */ /* 0x000ea400080010ff */
[----:B--2---:R-:W-:Y:S05]  /*40c0*/  @P0 EXIT ;  /* 0x000000000000094d */ /* 0x004fea0003800000 */
[----:B------:R-:W-:Y:S05]  /*40d0*/  BRA `(.L_x_83) ;  /* 0xfffffffc00ec7947 */ /* 0x000fea000383ffff */
.L_x_76:
[----:B------:R-:W-:Y:S05]  /*40e0*/  BRA.U UP4, `(.L_x_84) ;  /* 0x0000001104847547 */ /* 0x000fea000b800000 */
[----:B------:R-:W-:Y:S01]  /*40f0*/  UMOV UR6, 0x40 ;  /* 0x0000004000067882 */ /* 0x000fe20000000000 */
[----:B------:R-:W-:Y:S01]  /*4100*/  NOP ;  /* 0x0000000000007918 */ /* 0x000fe20000000000 */
[----:B------:R-:W-:Y:S01]  /*4110*/  ULEA UR6, UR37, UR6, 0x18 ;  /* 0x0000000625067291 */ /* 0x000fe2000f8ec0ff */
[----:B------:R-:W-:Y:S02]  /*4120*/  UMOV UR7, 0x400 ;  /* 0x0000040000077882 */ /* 0x000fe40000000000 */
[----:B------:R-:W-:-:S06]  /*4130*/  ULEA UR37, UR37, UR7, 0x18 ;  /* 0x0000000725257291 */ /* 0x000fcc000f8ec0ff */
[----:B------:R-:W1:Y:S02]  /*4140*/  LDS.U8 R2, [UR6+0x1c] ;  /* 0x00001c06ff027984 */ /* 0x000e640008000000 */
[----:B-1----:R-:W-:-:S13]  /*4150*/  ISETP.NE.AND P0, PT, R2, RZ, PT ;  /* 0x000000ff0200720c */ /* 0x002fda0003f05270 */
[----:B------:R-:W-:Y:S05]  /*4160*/  @P0 BRA `(.L_x_85) ;  /* 0x0000000400080947 */ /* 0x000fea0003800000 */
[----:B------:R-:W-:Y:S02]  /*4170*/  UISETP.NE.U32.AND UP0, UPT, UR5, 0x1, UPT ;  /* 0x000000010500788c */ /* 0x000fe4000bf05070 */
[----:B------:R-:W-:-:S07]  /*4180*/  UIADD3 UR8, UPT, UPT, UR6, 0x8, URZ ;  /* 0x0000000806087890 */ /* 0x000fce000fffe0ff */
[----:B------:R-:W-:Y:S05]  /*4190*/  BRA.U !UP0, `(.L_x_86) ;  /* 0x00000001089c7547 */ /* 0x000fea000b800000 */
[----:B------:R-:W-:Y:S01]  /*41a0*/  ELECT P0, URZ, PT ;  /* 0x0000000000ff782f */ /* 0x000fe20003800000 */
[----:B------:R-:W-:-:S12]  /*41b0*/  BSSY B0, `(.L_x_86) ;  /* 0x0000025000007945 */ /* 0x000fd80003800000 */
[----:B------:R-:W-:Y:S05]  /*41c0*/  @!P0 BRA `(.L_x_87) ;  /* 0x00000000008c8947 */ /* 0x000fea0003800000 */
[----:B------:R-:W-:-:S05]  /*41d0*/  UMOV UR7, 0x10 ;  /* 0x0000001000077882 */ /* 0x000fca0000000000 */
[----:B------:R-:W-:Y:S04]  /*41e0*/  DEPBAR.LE SB1, 0x36 ;  /* 0x00009d800000791a */ /* 0x000fe80000000000 */
[----:B------:R-:W1:Y:S02]  /*41f0*/  UTCATOMSWS.2CTA.FIND_AND_SET.ALIGN UP1, UR7, UR7 ;  /* 0x00000007000775e3 */ /* 0x000e640008220800 */
[----:B-1----:R-:W-:Y:S01]  /*4200*/  MOV R11, UR7 ;  /* 0x00000007000b7c02 */ /* 0x002fe20008000f00 */
[----:B------:R-:W-:Y:S06]  /*4210*/  BRA.U UP1, `(.L_x_88) ;  /* 0x0000000101187547 */ /* 0x000fec000b800000 */
.L_x_89:
[----:B------:R-:W-:Y:S05]  /*4220*/  NANOSLEEP 0x64 ;  /* 0x000000640000795d */ /* 0x000fea0003800000 */
[----:B------:R-:W-:-:S05]  /*4230*/  UMOV UR7, 0x10 ;  /* 0x0000001000077882 */ /* 0x000fca0000000000 */
[----:B------:R-:W-:Y:S04]  /*4240*/  DEPBAR.LE SB1, 0x36 ;  /* 0x00009d800000791a */ /* 0x000fe80000000000 */
[----:B------:R-:W1:Y:S02]  /*4250*/  UTCATOMSWS.2CTA.FIND_AND_SET.ALIGN UP1, UR7, UR7 ;  /* 0x00000007000775e3 */ /* 0x000e640008220800 */
[----:B-1----:R-:W-:Y:S01]  /*4260*/  MOV R11, UR7 ;  /* 0x00000007000b7c02 */ /* 0x002fe20008000f00 */
[----:B------:R-:W-:Y:S05]  /*4270*/  BRA.U !UP1, `(.L_x_89) ;  /* 0xfffffffd09e87547 */ /* 0x000fea000b83ffff */
.L_x_88:
[----:B------:R-:W1:Y:S01]  /*4280*/  LDS R5, [UR6+0x10] ;  /* 0x00001006ff057984 */ /* 0x000e620008000800 */
[----:B------:R-:W-:Y:S01]  /*4290*/  IMAD.U32 R3, RZ, RZ, UR37 ;  /* 0x00000025ff037e24 */ /* 0x000fe2000f8e00ff */
[----:B------:R-:W-:-:S03]  /*42a0*/  MOV R2, UR4 ;  /* 0x0000000400027c02 */ /* 0x000fc60008000f00 */
[----:B------:R-:W-:Y:S01]  /*42b0*/  VIADD R3, R3, 0x2e0 ;  /* 0x000002e003037836 */ /* 0x000fe20000000000 */
[----:B-1----:R-:W-:-:S04]  /*42c0*/  SHF.L.U32 R5, R5, 0x1f, RZ ;  /* 0x0000001f05057819 */ /* 0x002fc800000006ff */
[----:B------:R-:W1:Y:S02]  /*42d0*/  SYNCS.PHASECHK.TRANS64.TRYWAIT P0, [UR6+0x8], R5 ;  /* 0x00000805ff0075a7 */ /* 0x000e640008001106 */
[----:B-1----:R-:W-:Y:S05]  /*42e0*/  @P0 BRA `(.L_x_90) ;  /* 0x0000000000080947 */ /* 0x002fea0003800000 */
[----:B------:R-:W1:Y:S02]  /*42f0*/  SYNCS.PHASECHK.TRANS64.TRYWAIT P0, [UR6+0x8], R5 ;  /* 0x00000805ff0075a7 */ /* 0x000e640008001106 */
[----:B-1----:R-:W-:Y:S05]  /*4300*/  @!P0 BRA `(.L_x_91) ;  /* 0x0000006400cc8947 */ /* 0x002fea0003800000 */
.L_x_90:
[----:B-1----:R-:W-:Y:S01]  /*4310*/  HFMA2 R4, -RZ, RZ, 0, 5.9604644775390625e-08 ;  /* 0x00000001ff047431 */ /* 0x002fe200000001ff */
[----:B------:R-:W-:Y:S01]  /*4320*/  UPRMT UR7, UR4, 0x654, UR8 ;  /* 0x0000065404077896 */ /* 0x000fe20008000008 */
[----:B------:R-:W-:Y:S01]  /*4330*/  IMAD.MOV.U32 R6, RZ, RZ, 0xffff ;  /* 0x0000ffffff067424 */ /* 0x000fe200078e00ff */
[----:B------:R-:W-:Y:S01]  /*4340*/  PRMT R2, R2, 0x654, R3 ;  /* 0x0000065402027816 */ /* 0x000fe20000000003 */
[----:B------:R-:W-:Y:S02]  /*4350*/  IMAD.MOV.U32 R5, RZ, RZ, 0x4 ;  /* 0x00000004ff057424 */ /* 0x000fe400078e00ff */
[----:B------:R-:W-:Y:S01]  /*4360*/  IMAD.SHL.U32 R9, R11, 0x20, RZ ;  /* 0x000000200b097824 */ /* 0x000fe200078e00ff */
[----:B------:R-:W-:Y:S02]  /*4370*/  MOV R3, UR7 ;  /* 0x0000000700037c02 */ /* 0x000fe40008000f00 */
[-C--:B------:R-:W-:Y:S01]  /*4380*/  SHF.L.U32 R7, R6, R11.reuse, RZ ;  /* 0x0000000b06077219 */ /* 0x080fe200000006ff */
[----:B------:R1:W-:Y:S01]  /*4390*/  SYNCS.ARRIVE.TRANS64.RED RZ, [UR7], R5 ;  /* 0x00000005ffff79a7 */ /* 0x0003e20008000407 */
[----:B------:R-:W-:Y:S01]  /*43a0*/  SHF.L.U32 R6, R4, R11, RZ ;  /* 0x0000000b04067219 */ /* 0x000fe200000006ff */
[----:B------:R1:W-:Y:S04]  /*43b0*/  STS [UR37+0x2e0], R9 ;  /* 0x0002e009ff007988 */ /* 0x0003e80008000825 */
[----:B------:R1:W-:Y:S04]  /*43c0*/  STAS [R2.64], R11 ;  /* 0x0000000b02007dbd */ /* 0x0003e8000c0008ff */
[----:B------:R1:W-:Y:S04]  /*43d0*/  ATOMS.OR RZ, [UR6+0x14], R7 ;  /* 0x00001407ffff798c */ /* 0x0003e8000b000006 */
[----:B------:R1:W-:Y:S04]  /*43e0*/  ATOMS.OR RZ, [UR6+0x18], R6 ;  /* 0x00001806ffff798c */ /* 0x0003e8000b000006 */
[----:B------:R1:W-:Y:S02]  /*43f0*/  ATOMS.XOR RZ, [UR6+0x10], R4 ;  /* 0x00001004ffff798c */ /* 0x0003e4000b800006 */
.L_x_87:
[----:B------:R-:W-:Y:S05]  /*4400*/  BSYNC B0 ;  /* 0x0000000000007941 */ /* 0x000fea0003800000 */
.L_x_86:
[----:B------:R-:W-:Y:S05]  /*4410*/  BRA.U UP0, `(.L_x_92) ;  /* 0x00000001006c7547 */ /* 0x000fea000b800000 */
[----:B------:R-:W-:-:S03]  /*4420*/  UMOV UR7, 0xffffffff ;  /* 0xffffffff00077882 */ /* 0x000fc60000000000 */
[----:B------:R-:W-:Y:S05]  /*4430*/  BRA.DIV UR7, `(.L_x_93) ;  /* 0x0000006607987947 */ /* 0x000fea000b800000 */
[----:B------:R-:W-:-:S13]  /*4440*/  ELECT P6, URZ, PT ;  /* 0x0000000000ff782f */ /* 0x000fda00038c0000 */
.L_x_226:
[----:B------:R-:W-:Y:S05]  /*4450*/  @!P6 BRA `(.L_x_92) ;  /* 0x00000000005ce947 */ /* 0x000fea0003800000 */
[----:B-1----:R-:W1:Y:S02]  /*4460*/  LDS R3, [UR6+0x10] ;  /* 0x00001006ff037984 */ /* 0x002e640008000800 */
[----:B-1----:R-:W-:-:S04]  /*4470*/  SHF.L.U32 R3, R3, 0x1f, RZ ;  /* 0x0000001f03037819 */ /* 0x002fc800000006ff */
[----:B------:R-:W1:Y:S02]  /*4480*/  SYNCS.PHASECHK.TRANS64.TRYWAIT P0, [UR6+0x8], R3 ;  /* 0x00000803ff0075a7 */ /* 0x000e640008001106 */
[----:B-1----:R-:W-:Y:S05]  /*4490*/  @P0 BRA `(.L_x_94) ;  /* 0x0000000000080947 */ /* 0x002fea0003800000 */
[----:B------:R-:W1:Y:S02]  /*44a0*/  SYNCS.PHASECHK.TRANS64.TRYWAIT P0, [UR6+0x8], R3 ;  /* 0x00000803ff0075a7 */ /* 0x000e640008001106 */
[----:B-1----:R-:W-:Y:S05]  /*44b0*/  @!P0 BRA `(.L_x_95) ;  /* 0x0000006400988947 */ /* 0x002fea0003800000 */
.L_x_94:
[----:B------:R-:W2:Y:S01]  /*44c0*/  LDS R5, [UR37+0x2e0] ;  /* 0x0002e025ff057984 */ /* 0x000ea20008000800 */
[----:B-1----:R-:W-:Y:S02]  /*44d0*/  HFMA2 R2, -RZ, RZ, 0, 5.9604644775390625e-08 ;  /* 0x00000001ff027431 */ /* 0x002fe400000001ff */
[----:B------:R-:W-:Y:S01]  /*44e0*/  IMAD.MOV.U32 R3, RZ, RZ, 0xffff ;  /* 0x0000ffffff037424 */ /* 0x000fe200078e00ff */
[----:B------:R-:W-:Y:S01]  /*44f0*/  UPRMT UR7, UR4, 0x654, UR8 ;  /* 0x0000065404077896 */ /* 0x000fe20008000008 */
[----:B--2---:R-:W-:-:S03]  /*4500*/  IMAD.SHL.U32 R4, R5, 0x20, RZ ;  /* 0x0000002005047824 */ /* 0x004fc600078e00ff */
[-C--:B------:R-:W-:Y:S02]  /*4510*/  SHF.L.U32 R3, R3, R5.reuse, RZ ;  /* 0x0000000503037219 */ /* 0x080fe400000006ff */
[----:B------:R-:W-:Y:S01]  /*4520*/  SHF.L.U32 R5, R2, R5, RZ ;  /* 0x0000000502057219 */ /* 0x000fe200000006ff */
[----:B------:R2:W-:Y:S04]  /*4530*/  STS [UR37+0x2e0], R4 ;  /* 0x0002e004ff007988 */ /* 0x0005e80008000825 */
[----:B------:R2:W-:Y:S04]  /*4540*/  ATOMS.OR RZ, [UR6+0x14], R3 ;  /* 0x00001403ffff798c */ /* 0x0005e8000b000006 */
[----:B------:R2:W-:Y:S01]  /*4550*/  ATOMS.OR RZ, [UR6+0x18], R5 ;  /* 0x00001805ffff798c */ /* 0x0005e2000b000006 */
[----:B------:R-:W-:Y:S03]  /*4560*/  SYNCS.ARRIVE.TRANS64.RED.A1T0 RZ, [UR7], RZ ;  /* 0x000000ffffff79a7 */ /* 0x000fe60008100407 */
[----:B------:R2:W-:Y:S01]  /*4570*/  ATOMS.XOR RZ, [UR6+0x10], R2 ;  /* 0x00001002ffff798c */ /* 0x0005e2000b800006 */
[----:B------:R-:W-:Y:S05]  /*4580*/  BRA `(.L_x_92) ;  /* 0x0000000000107947 */ /* 0x000fea0003800000 */
.L_x_85:
[----:B------:R-:W-:-:S05]  /*4590*/  MOV R2, 0xffffffff ;  /* 0xffffffff00027802 */ /* 0x000fca0000000f00 */
[----:B------:R1:W-:Y:S02]  /*45a0*/  STS [UR37+0x2e0], R2 ;  /* 0x0002e002ff007988 */ /* 0x0003e40008000825 */
[----:B-1----:R-:W-:Y:S02]  /*45b0*/  MOV R2, 0x45d0 ;  /* 0x000045d000027802 */ /* 0x002fe40000000f00 */
[----:B-----5:R-:W-:Y:S05]  /*45c0*/  CALL.REL.NOINC `($__internal_1_$__cuda_sm10x_tcgen05_guardrail_trap_phase_invalid_during_alloc) ;  /* 0x0000006800e07944 */ /* 0x020fea0003c00000 */
.L_x_92:
[----:B------:R-:W-:Y:S05]  /*45d0*/  WARPSYNC.ALL ;  /* 0x0000000000007948 */ /* 0x000fea0003800000 */
[----:B------:R-:W3:Y:S01]  /*45e0*/  S2UR UR8, SR_CgaCtaId ;  /* 0x00000000000879c3 */ /* 0x000ee20000008800 */
[----:B------:R-:W-:Y:S01]  /*45f0*/  UMOV UR6, 0x400 ;  /* 0x0000040000067882 */ /* 0x000fe20000000000 */
[----:B------:R-:W-:-:S06]  /*4600*/  NOP ;  /* 0x0000000000007918 */ /* 0x000fcc0000000000 */
[----:B------:R-:W-:Y:S06]  /*4610*/  BAR.ARV 0x6, 0xa0 ;  /* 0x0182800000007b1d */ /* 0x000fec0000002000 */
[----:B------:R-:W-:Y:S01]  /*4620*/  LOP3.LUT R0, R0, 0xffff, RZ, 0xc0, !PT ;  /* 0x0000ffff00007812 */ /* 0x000fe200078ec0ff */
[----:B-1----:R-:W-:Y:S01]  /*4630*/  IMAD.MOV.U32 R9, RZ, RZ, 0x1 ;  /* 0x00000001ff097424 */ /* 0x002fe200078e00ff */
[----:B------:R-:W-:Y:S01]  /*4640*/  LOP3.LUT R8, R8, 0xffff, RZ, 0xc0, !PT ;  /* 0x0000ffff08087812 */ /* 0x000fe200078ec0ff */
[----:B------:R-:W-:Y:S01]  /*4650*/  UMOV UR22, URZ ;  /* 0x000000ff00167c82 */ /* 0x000fe20008000000 */
[----:B------:R-:W-:Y:S01]  /*4660*/  R2UR UR12, R0 ;  /* 0x00000000000c72ca */ /* 0x000fe200000e0000 */
[----:B------:R-:W-:Y:S01]  /*4670*/  UMOV UR21, URZ ;  /* 0x000000ff00157c82 */ /* 0x000fe20008000000 */
[----:B------:R-:W-:Y:S01]  /*4680*/  R2UR UR13, R8 ;  /* 0x00000000080d72ca */ /* 0x000fe200000e0000 */
[----:B------:R-:W-:Y:S01]  /*4690*/  IMAD.MOV.U32 R8, RZ, RZ, RZ ;  /* 0x000000ffff087224 */ /* 0x000fe200078e00ff */
[----:B------:R-:W-:-:S02]  /*46a0*/  UISETP.NE.AND UP2, UPT, UR5, URZ, UPT ;  /* 0x000000ff0500728c */ /* 0x000fc4000bf45270 */
[----:B---3--:R-:W-:Y:S01]  /*46b0*/  ULEA UR8, UR8, UR6, 0x18 ;  /* 0x0000000608087291 */ /* 0x008fe2000f8ec0ff */
[----:B------:R-:W1:Y:S03]  /*46c0*/  LDCU UR6, c[0x0][0x38c] ;  /* 0x00007180ff0677ac */ /* 0x000e660008000800 */
[----:B------:R-:W-:Y:S02]  /*46d0*/  UIADD3 UR14, UPT, UPT, UR8, 0x8600, URZ ;  /* 0x00008600080e7890 */ /* 0x000fe4000fffe0ff */
[----:B------:R-:W-:-:S03]  /*46e0*/  UIADD3 UR15, UPT, UPT, UR8, 0x28600, URZ ;  /* 0x00028600080f7890 */ /* 0x000fc6000fffe0ff */
[----:B--2---:R-:W2:Y:S01]  /*46f0*/  LDS R2, [UR8+0x2e0] ;  /* 0x0002e008ff027984 */ /* 0x004ea20008000800 */
[----:B------:R-:W-:Y:S02]  /*4700*/  USHF.R.U32.HI UR14, URZ, 0x4, UR14 ;  /* 0x00000004ff0e7899 */ /* 0x000fe4000801160e */
[----:B------:R-:W-:Y:S02]  /*4710*/  USHF.R.U32.HI UR15, URZ, 0x4, UR15 ;  /* 0x00000004ff0f7899 */ /* 0x000fe4000801160f */
[----:B------:R-:W-:Y:S02]  /*4720*/  ULOP3.LUT UR14, UR14, 0x3fff, URZ, 0xc0, !UPT ;  /* 0x00003fff0e0e7892 */ /* 0x000fe4000f8ec0ff */
[----:B------:R-:W-:Y:S02]  /*4730*/  ULOP3.LUT UR15, UR15, 0x3fff, URZ, 0xc0, !UPT ;  /* 0x00003fff0f0f7892 */ /* 0x000fe4000f8ec0ff */
[----:B------:R-:W-:Y:S02]  /*4740*/  ULOP3.LUT UR14, UR14, 0x10000, URZ, 0xfc, !UPT ;  /* 0x000100000e0e7892 */ /* 0x000fe4000f8efcff */
[----:B-1----:R-:W-:-:S02]  /*4750*/  UIADD3 UR6, UPT, UPT, UR6, 0x1f, URZ ;  /* 0x0000001f06067890 */ /* 0x002fc4000fffe0ff */
[----:B------:R-:W-:Y:S02]  /*4760*/  ULOP3.LUT UR15, UR15, 0x10000, URZ, 0xfc, !UPT ;  /* 0x000100000f0f7892 */ /* 0x000fe4000f8efcff */
[----:B------:R-:W-:Y:S01]  /*4770*/  USHF.R.S32.HI UR7, URZ, 0x1f, UR6 ;  /* 0x0000001fff077899 */ /* 0x000fe20008011406 */
[----:B------:R-:W-:Y:S01]  /*4780*/  UMOV UR20, URZ ;  /* 0x000000ff00147c82 */ /* 0x000fe20008000000 */
[----:B------:R-:W-:Y:S02]  /*4790*/  UMOV UR26, 0x0 ;  /* 0x00000000001a7882 */ /* 0x000fe40000000000 */
[----:B------:R-:W-:Y:S01]  /*47a0*/  ULEA.HI UR7, UR7, UR6, URZ, 0x5 ;  /* 0x0000000607077291 */ /* 0x000fe2000f8f28ff */
[----:B------:R-:W-:-:S03]  /*47b0*/  UMOV UR27, 0x10200010 ;  /* 0x10200010001b7882 */ /* 0x000fc60000000000 */
[----:B------:R-:W-:-:S04]  /*47c0*/  USHF.R.S32.HI UR7, URZ, 0x5, UR7 ;  /* 0x00000005ff077899 */ /* 0x000fc80008011407 */
[----:B------:R-:W-:-:S04]  /*47d0*/  UISETP.LT.AND UP0, UPT, UR7, 0x1, UPT ;  /* 0x000000010700788c */ /* 0x000fc8000bf01270 */
[----:B------:R-:W-:Y:S01]  /*47e0*/  USEL UR23, UR7, 0x1, !UP0 ;  /* 0x0000000107177887 */ /* 0x000fe2000c000000 */
[----:B--2---:R-:W-:Y:S02]  /*47f0*/  R2UR UR24, R2 ;  /* 0x00000000021872ca */ /* 0x004fe400000e0000 */
[----:B------:R-:W-:-:S13]  /*4800*/  CS2R R2, SRZ ;  /* 0x0000000000027805 */ /* 0x000fda000001ff00 */
.L_x_103:
[C---:B------:R-:W-:Y:S02]  /*4810*/  LEA R0, R8.reuse, UR8, 0x3 ;  /* 0x0000000808007c11 */ /* 0x040fe4000f8e18ff */
[----:B------:R-:W-:Y:S02]  /*4820*/  SHF.L.U32 R5, R3, 0x1f, RZ ;  /* 0x0000001f03057819 */ /* 0x000fe400000006ff */
[----:B------:R-:W-:Y:S02]  /*4830*/  LEA R4, R8, UR8, 0x4 ;  /* 0x0000000808047c11 */ /* 0x000fe4000f8e20ff */
[----:B------:R-:W1:Y:S02]  /*4840*/  SYNCS.PHASECHK.TRANS64.TRYWAIT P0, [R0+URZ+0x230], R5 ;  /* 0x00023005000075a7 */ /* 0x000e6400080011ff */
[----:B-1-34-:R-:W-:Y:S05]  /*4850*/  @!P0 BRA `(.L_x_96) ;  /* 0x0000006000c88947 */ /* 0x01afea0003800000 */
.L_x_227:
[----:B-1----:R-:W1:Y:S01]  /*4860*/  LDS.128 R4, [R4+0x2c0] ;  /* 0x0002c00004047984 */ /* 0x002e620000000c00 */
[----:B------:R-:W-:Y:S02]  /*4870*/  VIADD R0, R0, 0x240 ;  /* 0x0000024000007836 */ /* 0x000fe40000000000 */
[----:B------:R-:W-:Y:S01]  /*4880*/  VIADD R8, R8, 0x1 ;  /* 0x0000000108087836 */ /* 0x000fe20000000000 */
[----:B------:R-:W-:Y:S01]  /*4890*/  @!PT LDS RZ, [RZ] ;  /* 0x00000000fffff984 */ /* 0x000fe20000000800 */
[----:B------:R-:W-:Y:S01]  /*48a0*/  @!PT LDS RZ, [RZ] ;  /* 0x00000000fffff984 */ /* 0x000fe20000000800 */
[----:B------:R-:W-:Y:S01]  /*48b0*/  @!PT LDS RZ, [RZ] ;  /* 0x00000000fffff984 */ /* 0x000fe20000000800 */
[----:B------:R-:W-:Y:S01]  /*48c0*/  @!PT LDS RZ, [RZ] ;  /* 0x00000000fffff984 */ /* 0x000fe20000000800 */
[----:B------:R2:W-:Y:S06]  /*48d0*/  MEMBAR.ALL.CTA ;  /* 0x0000000000007992 */ /* 0x0005ec0000008000 */
[----:B--2---:R-:W2:Y:S01]  /*48e0*/  FENCE.VIEW.ASYNC.S ;  /* 0x00000000000073c6 */ /* 0x004ea20000000000 */
[----:B------:R-:W-:-:S04]  /*48f0*/  PRMT R0, RZ, 0x654, R0 ;  /* 0x00000654ff007816 */ /* 0x000fc80000000000 */
[----:B--2---:R2:W-:Y:S01]  /*4900*/  SYNCS.ARRIVE.TRANS64.RED.A1T0 RZ, [R0+URZ], RZ ;  /* 0x000000ff00ff79a7 */ /* 0x0045e200081004ff */
[----:B-1----:R-:W-:Y:S01]  /*4910*/  LOP3.LUT P1, RZ, R6, 0x1, RZ, 0xc0, !PT ;  /* 0x0000000106ff7812 */ /* 0x002fe2000782c0ff */
[----:B--2---:R-:W-:-:S12]  /*4920*/  BRA.U UP2, `(.L_x_97) ;  /* 0x0000000102cc7547 */ /* 0x004fd8000b800000 */
[----:B------:R-:W1:Y:S01]  /*4930*/  LDCU UR6, c[0x0][0x38c] ;  /* 0x00007180ff0677ac */ /* 0x000e620008000800 */
[----:B------:R-:W-:Y:S02]  /*4940*/  PLOP3.LUT P2, PT, PT, PT, PT, 0x80, 0x8 ;  /* 0x000000000008781c */ /* 0x000fe40003f4f070 */
[----:B------:R-:W-:Y:S01]  /*4950*/  SHF.L.U32 R5, R9, 0x1f, RZ ;  /* 0x0000001f09057819 */ /* 0x000fe200000006ff */
[----:B------:R-:W-:Y:S02]  /*4960*/  ULEA UR11, UR22, UR8, 0x3 ;  /* 0x00000008160b7291 */ /* 0x000fe4000f8e18ff */
[----:B-1----:R-:W-:-:S06]  /*4970*/  UISETP.GE.AND UP0, UPT, UR6, 0x1, UPT ;  /* 0x000000010600788c */ /* 0x002fcc000bf06270 */
[----:B------:R-:W-:-:S05]  /*4980*/  PLOP3.LUT P0, PT, PT, PT, UP0, 0x80, 0x8 ;  /* 0x000000000008781c */ /* 0x000fca0003f0f008 */
[----:B------:R-:W-:-:S08]  /*4990*/  @UP0 ULEA UR6, UR21, UR8, 0x3 ;  /* 0x0000000815060291 */ /* 0x000fd0000f8e18ff */
[----:B------:R-:W-:-:S04]  /*49a0*/  @P0 SHF.L.U32 R0, R2, 0x1f, RZ ;  /* 0x0000001f02000819 */ /* 0x000fc800000006ff */
[----:B------:R1:W2:Y:S01]  /*49b0*/  @P0 SYNCS.PHASECHK.TRANS64.TRYWAIT P2, [UR6], R0 ;  /* 0x00000000ff0005a7 */ /* 0x0002a20008041106 */
[----:B------:R-:W3:Y:S02]  /*49c0*/  SYNCS.PHASECHK.TRANS64.TRYWAIT P0, [UR11+0x270], R5 ;  /* 0x00027005ff0075a7 */ /* 0x000ee4000800110b */
[----:B-123--:R-:W-:Y:S05]  /*49d0*/  @!P0 BRA `(.L_x_98) ;  /* 0x00000060007c8947 */ /* 0x00efea0003800000 */
.L_x_229:
[----:B------:R-:W-:Y:S01]  /*49e0*/  UMOV UR19, UR20 ;  /* 0x0000001400137c82 */ /* 0x000fe20008000000 */
[----:B------:R-:W-:Y:S05]  /*49f0*/  BRA.U !UP0, `(.L_x_99) ;  /* 0x0000000108887547 */ /* 0x000fea000b800000 */
[----:B------:R-:W-:Y:S02]  /*4a00*/  UIADD3 UR19, UPT, UPT, UR23, UR20, URZ ;  /* 0x0000001417137290 */ /* 0x000fe4000fffe0ff */
[----:B------:R-:W-:Y:S02]  /*4a10*/  ULEA UR10, UR22, UR24, 0x7 ;  /* 0x00000018160a7291 */ /* 0x000fe4000f8e38ff */
[----:B------:R-:W-:Y:S01]  /*4a20*/  UPLOP3.LUT UP3, UPT, UPT, UPT, UPT, 0x40, 0x4 ;  /* 0x000000000004789c */ /* 0x000fe20003f6e870 */
[----:B------:R-:W-:Y:S01]  /*4a30*/  UMOV UR18, UR7 ;  /* 0x0000000700127c82 */ /* 0x000fe20008000000 */
[----:B------:R-:W-:-:S09]  /*4a40*/  UMOV UR17, UR21 ;  /* 0x0000001500117c82 */ /* 0x000fd20008000000 */
.L_x_102:
[----:B--2---:R-:W-:Y:S01]  /*4a50*/  ULEA UR9, UR17, UR8, 0x3 ;  /* 0x0000000811097291 */ /* 0x004fe2000f8e18ff */
[----:B---3--:R-:W-:Y:S11]  /*4a60*/  @P2 BRA `(.L_x_100) ;  /* 0x00000000000c2947 */ /* 0x008ff60003800000 */
[----:B-1----:R-:W-:Y:S04]  /*4a70*/  SHF.L.U32 R5, R2, 0x1f, RZ ;  /* 0x0000001f02057819 */ /* 0x002fe800000006ff */
[----:B------:R-:W1:Y:S02]  /*4a80*/  SYNCS.PHASECHK.TRANS64.TRYWAIT P0, [UR9], R5 ;  /* 0x00000005ff0075a7 */ /* 0x000e640008001109 */
[----:B-1----:R-:W-:Y:S05]  /*4a90*/  @!P0 BRA `(.L_x_101) ;  /* 0x0000006000648947 */ /* 0x002fea0003800000 */
.L_x_100:
[----:B------:R-:W-:Y:S01]  /*4aa0*/  UISETP.NE.AND UP0, UPT, UR18, 0x1, UPT ;  /* 0x000000011200788c */ /* 0x000fe2000bf05270 */
[----:B------:R-:W-:Y:S01]  /*4ab0*/  PLOP3.LUT P2, PT, PT, PT, PT, 0x80, 0x8 ;  /* 0x000000000008781c */ /* 0x000fe20003f4f070 */
[----:B------:R-:W-:Y:S02]  /*4ac0*/  UIADD3 UR21, UPT, UPT, UR17, 0x1, URZ ;  /* 0x0000000111157890 */ /* 0x000fe4000fffe0ff */
[----:B------:R-:W-:Y:S02]  /*4ad0*/  ULEA UR28, UR17, UR15, 0x7 ;  /* 0x0000000f111c7291 */ /* 0x000fe4000f8e38ff */
[----:B------:R-:W-:Y:S01]  /*4ae0*/  UISETP.NE.AND UP1, UPT, UR21, 0x20, UPT ;  /* 0x000000201500788c */ /* 0x000fe2000bf25270 */
[----:B------:R-:W-:Y:S01]  /*4af0*/  PLOP3.LUT P0, PT, PT, PT, UP0, 0x80, 0x8 ;  /* 0x000000000008781c */ /* 0x000fe20003f0f008 */
[----:B------:R-:W-:Y:S02]  /*4b00*/  ULEA UR30, UR17, UR14, 0x8 ;  /* 0x0000000e111e7291 */ /* 0x000fe4000f8e40ff */
[----:B------:R-:W-:Y:S02]  /*4b10*/  USEL UR16, URZ, 0x1, UP1 ;  /* 0x00000001ff107887 */ /* 0x000fe40008800000 */
[----:B------:R-:W-:Y:S02]  /*4b20*/  USEL UR21, UR21, URZ, UP1 ;  /* 0x000000ff15157287 */ /* 0x000fe40008800000 */
[----:B------:R-:W-:Y:S02]  /*4b30*/  UIADD3 UR9, UPT, UPT, UR9, 0x100, URZ ;  /* 0x0000010009097890 */ /* 0x000fe4000fffe0ff */
[----:B------:R-:W-:Y:S01]  /*4b40*/  @UP0 ULEA UR6, UR21, UR8, 0x3 ;  /* 0x0000000815060291 */ /* 0x000fe2000f8e18ff */
[----:B------:R-:W-:Y:S01]  /*4b50*/  LOP3.LUT R2, R2, UR16, RZ, 0x3c, !PT ;  /* 0x0000001002027c12 */ /* 0x000fe2000f8e3cff */
[----:B------:R-:W-:Y:S01]  /*4b60*/  UMOV UR29, 0xc0004010 ;  /* 0xc0004010001d7882 */ /* 0x000fe20000000000 */
[----:B------:R-:W-:Y:S01]  /*4b70*/  UMOV UR31, 0xc0004010 ;  /* 0xc0004010001f7882 */ /* 0x000fe20000000000 */
[----:B------:R-:W-:Y:S01]  /*4b80*/  UIADD3 UR20, UPT, UPT, UR20, 0x1, URZ ;  /* 0x0000000114147890 */ /* 0x000fe2000fffe0ff */
[----:B-1----:R-:W-:Y:S01]  /*4b90*/  @P0 SHF.L.U32 R0, R2, 0x1f, RZ ;  /* 0x0000001f02000819 */ /* 0x002fe200000006ff */
[----:B------:R-:W-:Y:S02]  /*4ba0*/  UIADD3 UR18, UPT, UPT, UR18, -0x1, URZ ;  /* 0xffffffff12127890 */ /* 0x000fe4000fffe0ff */
[----:B------:R-:W-:Y:S01]  /*4bb0*/  UISETP.NE.AND UP0, UPT, UR20, UR19, UPT ;  /* 0x000000131400728c */ /* 0x000fe2000bf05270 */
[----:B------:R2:W3:Y:S01]  /*4bc0*/  @P0 SYNCS.PHASECHK.TRANS64.TRYWAIT P2, [UR6], R0 ;  /* 0x00000000ff0005a7 */ /* 0x0004e20008041106 */
[----:B------:R2:W-:Y:S01]  /*4bd0*/  UTCQMMA.2CTA gdesc[UR30], gdesc[UR28], tmem[UR10], tmem[UR26], idesc[UR27], UP3 ;  /* 0x00ff1a1c1e0075ea */ /* 0x0005e20009a0030a */
[----:B------:R-:W-:Y:S01]  /*4be0*/  UPLOP3.LUT UP3, UPT, UPT, UPT, UPT, 0x80, 0x8 ;  /* 0x000000000008789c */ /* 0x000fe20003f6f070 */
[----:B------:R2:W-:Y:S01]  /*4bf0*/  UTCBAR.2CTA.MULTICAST [UR9], URZ, UR13 ;  /* 0x000000ff090073e9 */ /* 0x0005e2000820080d */
[----:B------:R-:W-:Y:S04]  /*4c00*/  UMOV UR17, UR21 ;  /* 0x0000001500117c82 */ /* 0x000fe80008000000 */
[----:B------:R-:W-:Y:S05]  /*4c10*/  BRA.U UP0, `(.L_x_102) ;  /* 0xfffffffd008c7547 */ /* 0x000fea000b83ffff */
.L_x_99:
[----:B------:R-:W-:Y:S01]  /*4c20*/  UIADD3 UR11, UPT, UPT, UR11, 0x250, URZ ;  /* 0x000002500b0b7890 */ /* 0x000fe2000fffe0ff */
[----:B------:R-:W-:-:S08]  /*4c30*/  UMOV UR20, UR19 ;  /* 0x0000001300147c82 */ /* 0x000fd00008000000 */
[----:B------:R4:W-:Y:S01]  /*4c40*/  UTCBAR.2CTA.MULTICAST [UR11], URZ, UR12 ;  /* 0x000000ff0b0073e9 */ /* 0x0009e2000820080c */
[----:B------:R-:W-:Y:S02]  /*4c50*/  NOP ;  /* 0x0000000000007918 */ /* 0x000fe40000000000 */
.L_x_97:
[----:B------:R-:W-:Y:S01]  /*4c60*/  UIADD3 UR22, UPT, UPT, UR22, 0x1, URZ ;  /* 0x0000000116167890 */ /* 0x000fe2000fffe0ff */
[----:B------:R-:W-:-:S03]  /*4c70*/  ISETP.NE.AND P0, PT, R8, 0x2, PT ;  /* 0x000000020800780c */ /* 0x000fc60003f05270 */
[----:B------:R-:W-:Y:S01]  /*4c80*/  UISETP.NE.AND UP0, UPT, UR22, 0x4, UPT ;  /* 0x000000041600788c */ /* 0x000fe2000bf05270 */
[----:B-12---:R-:W-:Y:S02]  /*4c90*/  SEL R0, RZ, 0x1, P0 ;  /* 0x00000001ff007807 */ /* 0x006fe40000000000 */
[----:B------:R-:W-:Y:S01]  /*4ca0*/  SEL R8, R8, RZ, P0 ;  /* 0x000000ff08087207 */ /* 0x000fe20000000000 */
[----:B------:R-:W-:Y:S01]  /*4cb0*/  USEL UR6, URZ, 0x1, UP0 ;  /* 0x00000001ff067887 */ /* 0x000fe20008000000 */
[----:B------:R-:W-:Y:S01]  /*4cc0*/  LOP3.LUT R3, R3, R0, RZ, 0x3c, !PT ;  /* 0x0000000003037212 */ /* 0x000fe200078e3cff */
[----:B------:R-:W-:-:S04]  /*4cd0*/  USEL UR22, UR22, URZ, UP0 ;  /* 0x000000ff16167287 */ /* 0x000fc80008000000 */
[----:B------:R-:W-:Y:S01]  /*4ce0*/  LOP3.LUT R9, R9, UR6, RZ, 0x3c, !PT ;  /* 0x0000000609097c12 */ /* 0x000fe2000f8e3cff */
[----:B------:R-:W-:Y:S07]  /*4cf0*/  @P1 BRA `(.L_x_103) ;  /* 0xfffffff800c41947 */ /* 0x000fee000383ffff */
[----:B------:R-:W1:Y:S01]  /*4d00*/  S2UR UR6, SR_CgaCtaId ;  /* 0x00000000000679c3 */ /* 0x000e620000008800 */
[----:B------:R-:W-:Y:S01]  /*4d10*/  ELECT P0, URZ, PT ;  /* 0x0000000000ff782f */ /* 0x000fe20003800000 */
[----:B------:R-:W-:Y:S01]  /*4d20*/  HFMA2 R0, -RZ, RZ, 0, 5.9604644775390625e-08 ;  /* 0x00000001ff007431 */ /* 0x000fe200000001ff */
[----:B------:R-:W-:-:S05]  /*4d30*/  UMOV UR7, 0x40 ;  /* 0x0000004000077882 */ /* 0x000fca0000000000 */
[----:B------:R-:W-:Y:S01]  /*4d40*/  UVIRTCOUNT.DEALLOC.SMPOOL 0x80 ;  /* 0x000000800000784c */ /* 0x000fe20000000000 */
[----:B------:R-:W-:Y:S02]  /*4d50*/  UISETP.NE.AND UP0, UPT, UR5, URZ, UPT ;  /* 0x000000ff0500728c */ /* 0x000fe4000bf05270 */
[----:B-1----:R-:W-:-:S09]  /*4d60*/  ULEA UR6, UR6, UR7, 0x18 ;  /* 0x0000000706067291 */ /* 0x002fd2000f8ec0ff */
[----:B------:R1:W-:Y:S01]  /*4d70*/  @P0 STS.U8 [UR6+0x1c], R0 ;  /* 0x00001c00ff000988 */ /* 0x0003e20008000006 */
[----:B------:R-:W-:Y:S05]  /*4d80*/  BRA.U UP0, `(.L_x_104) ;  /* 0x0000000100a07547 */ /* 0x000fea000b800000 */
[----:B------:R-:W-:Y:S01]  /*4d90*/  UIADD3 UR5, UPT, UPT, UR8, 0x270, URZ ;  /* 0x0000027008057890 */ /* 0x000fe2000fffe0ff */
[----:B------:R-:W-:-:S03]  /*4da0*/  SHF.L.U32 R3, R9, 0x1f, RZ ;  /* 0x0000001f09037819 */ /* 0x000fc600000006ff */
[----:B------:R-:W-:-:S09]  /*4db0*/  ULEA UR7, UR22, UR5, 0x3 ;  /* 0x0000000516077291 */ /* 0x000fd2000f8e18ff */
[----:B------:R-:W2:Y:S02]  /*4dc0*/  SYNCS.PHASECHK.TRANS64.TRYWAIT P0, [UR7], R3 ;  /* 0x00000003ff0075a7 */ /* 0x000ea40008001107 */
[----:B--2---:R-:W-:Y:S05]  /*4dd0*/  @!P0 BRA `(.L_x_105) ;  /* 0x0000005c00ac8947 */ /* 0x004fea0003800000 */
.L_x_232:
        /* <DEDUP_REMOVED lines=9> */
.L_x_234:
        /* <DEDUP_REMOVED lines=9> */
.L_x_236:
[----:B------:R-:W-:-:S04]  /*4f00*/  UIADD3 UR9, UPT, UPT, UR9, 0x1, URZ ;  /* 0x0000000109097890 */ /* 0x000fc8000fffe0ff */
[----:B------:R-:W-:-:S04]  /*4f10*/  UISETP.NE.AND UP1, UPT, UR9, 0x4, UPT ;  /* 0x000000040900788c */ /* 0x000fc8000bf25270 */
[----:B------:R-:W-:Y:S02]  /*4f20*/  USEL UR7, URZ, 0x1, UP1 ;  /* 0x00000001ff077887 */ /* 0x000fe40008800000 */
[----:B------:R-:W-:-:S04]  /*4f30*/  USEL UR9, UR9, URZ, UP1 ;  /* 0x000000ff09097287 */ /* 0x000fc80008800000 */
[----:B------:R-:W-:Y:S01]  /*4f40*/  ULEA UR9, UR9, UR5, 0x3 ;  /* 0x0000000509097291 */ /* 0x000fe2000f8e18ff */
[----:B-1----:R-:W-:-:S04]  /*4f50*/  LOP3.LUT R3, R2, UR7, RZ, 0x3c, !PT ;  /* 0x0000000702037c12 */ /* 0x002fc8000f8e3cff */
[----:B------:R-:W-:Y:S01]  /*4f60*/  SHF.L.U32 R3, R3, 0x1f, RZ ;  /* 0x0000001f03037819 */ /* 0x000fe200000006ff */
[----:B------:R-:W-:-:S04]  /*4f70*/  IMAD.U32 R0, RZ, RZ, UR9 ;  /* 0x00000009ff007e24 */ /* 0x000fc8000f8e00ff */
[----:B------:R1:W2:Y:S03]  /*4f80*/  SYNCS.PHASECHK.TRANS64.TRYWAIT P0, [R0+URZ], R3 ;  /* 0x00000003000075a7 */ /* 0x0002a600080011ff */
[----:B--2---:R-:W-:Y:S05]  /*4f90*/  @!P0 NANOSLEEP.SYNCS 0x989680 ;  /* 0x009896800000895d */ /* 0x004fea0003900000 */
[----:B------:R-:W2:Y:S02]  /*4fa0*/  @!P0 SYNCS.PHASECHK.TRANS64 P0, [R0+URZ], R3 ;  /* 0x00000003000085a7 */ /* 0x000ea400080010ff */
[----:B--2---:R-:W-:Y:S05]  /*4fb0*/  @P0 BRA `(.L_x_108) ;  /* 0x0000000000200947 */ /* 0x004fea0003800000 */
.L_x_109:
[----:B--2---:R2:W1:Y:S02]  /*4fc0*/  SYNCS.PHASECHK.TRANS64.TRYWAIT P0, [R0+URZ], R3 ;  /* 0x00000003000075a7 */ /* 0x00446400080011ff */
[----:B-1----:R-:W-:Y:S05]  /*4fd0*/  @!P0 NANOSLEEP.SYNCS 0x989680 ;  /* 0x009896800000895d */ /* 0x002fea0003900000 */
[----:B------:R-:W1:Y:S02]  /*4fe0*/  @!P0 SYNCS.PHASECHK.TRANS64 P0, [R0+URZ], R3 ;  /* 0x00000003000085a7 */ /* 0x000e6400080010ff */
[----:B-1----:R-:W-:Y:S05]  /*4ff0*/  @!P0 BRA `(.L_x_109) ;  /* 0xfffffffc00f08947 */ /* 0x002fea000383ffff */
[----:B------:R-:W-:Y:S05]  /*5000*/  BRA `(.L_x_108) ;  /* 0x00000000000c7947 */ /* 0x000fea0003800000 */
.L_x_104:
[----:B------:R-:W-:-:S04]  /*5010*/  UIADD3 UR5, UPT, UPT, UR8, 0x2b0, URZ ;  /* 0x000002b008057890 */ /* 0x000fc8000fffe0ff */
[----:B------:R-:W-:-:S09]  /*5020*/  UPRMT UR5, UR4, 0x654, UR5 ;  /* 0x0000065404057896 */ /* 0x000fd20008000005 */
[----:B------:R-:W-:Y:S03]  /*5030*/  SYNCS.ARRIVE.TRANS64.RED.A1T0 RZ, [UR5], RZ ;  /* 0x000000ffffff79a7 */ /* 0x000fe60008100405 */
.L_x_108:
[----:B-12---:R-:W-:Y:S01]  /*5040*/  SHF.L.U32 R3, RZ, 0x1f, RZ ;  /* 0x0000001fff037819 */ /* 0x006fe200000006ff */
[----:B------:R-:W-:Y:S01]  /*5050*/  UIADD3 UR5, UPT, UPT, UR8, 0x2b0, URZ ;  /* 0x000002b008057890 */ /* 0x000fe2000fffe0ff */
[----:B------:R-:W-:Y:S02]  /*5060*/  PLOP3.LUT P0, PT, PT, PT, UP0, 0x80, 0x8 ;  /* 0x000000000008781c */ /* 0x000fe40003f0f008 */
[----:B------:R-:W1:Y:S02]  /*5070*/  SYNCS.PHASECHK.TRANS64.TRYWAIT P1, [UR8+0x2b0], R3 ;  /* 0x0002b003ff0075a7 */ /* 0x000e640008021108 */
[----:B-1----:R-:W-:Y:S09]  /*5080*/  @!P1 BRA `(.L_x_110) ;  /* 0x0000005c00489947 */ /* 0x002ff20003800000 */
.L_x_238:
[----:B------:R-:W-:Y:S01]  /*5090*/  @!UP0 UPRMT UR5, UR4, 0x654, UR5 ;  /* 0x0000065404058896 */ /* 0x000fe20008000005 */
[----:B------:R-:W-:Y:S02]  /*50a0*/  UMOV UR8, 0xffff ;  /* 0x0000ffff00087882 */ /* 0x000fe40000000000 */
[----:B------:R-:W-:-:S06]  /*50b0*/  UMOV UR4, 0x1 ;  /* 0x0000000100047882 */ /* 0x000fcc0000000000 */
[----:B------:R-:W-:Y:S01]  /*50c0*/  @!P0 SYNCS.ARRIVE.TRANS64.RED.A1T0 RZ, [UR5], RZ ;  /* 0x000000ffffff89a7 */ /* 0x000fe20008100405 */
[----:B------:R-:W-:Y:S01]  /*50d0*/  NOP ;  /* 0x0000000000007918 */ /* 0x000fe20000000000 */
[----:B-1----:R-:W1:Y:S01]  /*50e0*/  LDS R0, [UR6+0x14] ;  /* 0x00001406ff007984 */ /* 0x002e620008000800 */
[----:B------:R-:W-:-:S04]  /*50f0*/  ULOP3.LUT UR5, UR24, 0xffff, URZ, 0xc0, !UPT ;  /* 0x0000ffff18057892 */ /* 0x000fc8000f8ec0ff */
[----:B------:R-:W-:-:S04]  /*5100*/  USHF.R.U32.HI UR5, URZ, 0x5, UR5 ;  /* 0x00000005ff057899 */ /* 0x000fc80008011605 */
[----:B------:R-:W-:Y:S02]  /*5110*/  USHF.L.U32 UR8, UR8, UR5, URZ ;  /* 0x0000000508087299 */ /* 0x000fe400080006ff */
[----:B------:R-:W-:-:S04]  /*5120*/  USHF.L.U32 UR4, UR4, UR5, URZ ;  /* 0x0000000504047299 */ /* 0x000fc800080006ff */
[----:B-1----:R-:W-:-:S04]  /*5130*/  LOP3.LUT R0, R0, UR8, RZ, 0xc0, !PT ;  /* 0x0000000800007c12 */ /* 0x002fc8000f8ec0ff */
[----:B------:R-:W-:-:S13]  /*5140*/  ISETP.NE.AND P0, PT, R0, UR8, PT ;  /* 0x0000000800007c0c */ /* 0x000fda000bf05270 */
[----:B------:R-:W-:Y:S05]  /*5150*/  @P0 BRA `(.L_x_111) ;  /* 0x0000000000580947 */ /* 0x000fea0003800000 */
[----:B------:R-:W1:Y:S02]  /*5160*/  LDS R0, [UR6+0x18] ;  /* 0x00001806ff007984 */ /* 0x000e640008000800 */
[----:B-1----:R-:W-:-:S04]  /*5170*/  LOP3.LUT R0, R0, UR4, RZ, 0xc0, !PT ;  /* 0x0000000400007c12 */ /* 0x002fc8000f8ec0ff */
[----:B------:R-:W-:-:S13]  /*5180*/  ISETP.NE.AND P0, PT, R0, UR4, PT ;  /* 0x0000000400007c0c */ /* 0x000fda000bf05270 */
[----:B------:R-:W-:Y:S05]  /*5190*/  @P0 BRA `(.L_x_112) ;  /* 0x00000000003c0947 */ /* 0x000fea0003800000 */
[----:B------:R-:W1:Y:S01]  /*51a0*/  S2R R2, SR_LANEID ;  /* 0x0000000000027919 */ /* 0x000e620000000000 */
[----:B------:R-:W-:Y:S01]  /*51b0*/  ULOP3.LUT UR8, URZ, UR8, URZ, 0x33, !UPT ;  /* 0x00000008ff087292 */ /* 0x000fe2000f8e33ff */
[----:B------:R-:W-:Y:S01]  /*51c0*/  LOP3.LUT R4, RZ, UR4, RZ, 0x33, !PT ;  /* 0x00000004ff047c12 */ /* 0x000fe2000f8e33ff */
[----:B------:R-:W-:Y:S02]  /*51d0*/  VOTEU.ANY UR7, UPT, PT ;  /* 0x0000000000077886 */ /* 0x000fe400038e0100 */
[----:B------:R-:W-:Y:S01]  /*51e0*/  UFLO.U32 UR7, UR7 ;  /* 0x00000007000772bd */ /* 0x000fe200080e0000 */
[----:B------:R-:W2:Y:S01]  /*51f0*/  REDUX UR4, R4 ;  /* 0x00000000040473c4 */ /* 0x000ea20000000000 */
[----:B------:R-:W-:-:S06]  /*5200*/  IMAD.U32 R0, RZ, RZ, UR8 ;  /* 0x00000008ff007e24 */ /* 0x000fcc000f8e00ff */
[----:B------:R1:W-:Y:S01]  /*5210*/  UTCATOMSWS.AND URZ, UR8 ;  /* 0x0000000800ff79e3 */ /* 0x0003e20008000000 */
[----:B------:R-:W3:Y:S01]  /*5220*/  REDUX UR5, R0 ;  /* 0x00000000000573c4 */ /* 0x000ee20000000000 */
[----:B-1----:R-:W-:Y:S01]  /*5230*/  ISETP.EQ.U32.AND P0, PT, R2, UR7, PT ;  /* 0x0000000702007c0c */ /* 0x002fe2000bf02070 */
[----:B--2---:R-:W-:Y:S01]  /*5240*/  IMAD.U32 R2, RZ, RZ, UR4 ;  /* 0x00000004ff027e24 */ /* 0x004fe2000f8e00ff */
[----:B---3--:R-:W-:-:S11]  /*5250*/  MOV R3, UR5 ;  /* 0x0000000500037c02 */ /* 0x008fd60008000f00 */
[----:B------:R1:W-:Y:S04]  /*5260*/  @P0 ATOMS.AND RZ, [UR6+0x14], R3 ;  /* 0x00001403ffff098c */ /* 0x0003e8000a800006 */
[----:B------:R1:W-:Y:S01]  /*5270*/  @P0 ATOMS.AND RZ, [UR6+0x18], R2 ;  /* 0x00001802ffff098c */ /* 0x0003e2000a800006 */
[----:B------:R-:W-:Y:S05]  /*5280*/  BRA `(.L_x_113) ;  /* 0x0000000000147947 */ /* 0x000fea0003800000 */
.L_x_112:
[----:B------:R-:W-:Y:S02]  /*5290*/  MOV R2, 0x52b0 ;  /* 0x000052b000027802 */ /* 0x000fe40000000f00 */
[----:B---345:R-:W-:Y:S05]  /*52a0*/  CALL.REL.NOINC `($__internal_0_$__cuda_sm10x_tcgen05_guardrail_trap_col_being_dealloced_not_returned_by_alloc) ;  /* 0x0000005c009c7944 */ /* 0x038fea0003c00000 */
[----:B------:R-:W-:Y:S05]  /*52b0*/  BRA `(.L_x_113) ;  /* 0x0000000000087947 */ /* 0x000fea0003800000 */
.L_x_111:
[----:B------:R-:W-:Y:S02]  /*52c0*/  MOV R2, 0x52e0 ;  /* 0x000052e000027802 */ /* 0x000fe40000000f00 */
[----:B---345:R-:W-:Y:S05]  /*52d0*/  CALL.REL.NOINC `($__internal_2_$__cuda_sm10x_tcgen05_guardrail_trap_unallocated_columns_being_dealloced) ;  /* 0x0000005c00a87944 */ /* 0x038fea0003c00000 */
.L_x_113:
[----:B------:R-:W-:Y:S01]  /*52e0*/  NOP ;  /* 0x0000000000007918 */ /* 0x000fe20000000000 */
[----:B----4-:R-:W-:Y:S05]  /*52f0*/  EXIT ;  /* 0x000000000000794d */ /* 0x010fea0003800000 */
.L_x_84:
[----:B------:R-:W-:-:S09]  /*5300*/  UISETP.NE.OR UP5, UPT, UR10, 0x3, !UP5 ;  /* 0x000000030a00788c */ /* 0x000fd2000efa5670 */
[----:B------:R-:W-:Y:S05]  /*5310*/  BRA.U UP5, `(.L_x_114) ;  /* 0x0000000d05407547 */ /* 0x000fea000b800000 */
[----:B------:R-:W1:Y:S01]  /*5320*/  LDC R0, c[0x0][0xb30] ;  /* 0x0002cc00ff007b82 */ /* 0x000e620000000800 */
[----:B------:R-:W2:Y:S01]  /*5330*/  LDCU.64 UR8, c[0x0][0x888] ;  /* 0x00011100ff0877ac */ /* 0x000ea20008000a00 */
[----:B------:R-:W-:Y:S02]  /*5340*/  HFMA2 R29, -RZ, RZ, 0, 0 ;  /* 0x00000000ff1d7431 */ /* 0x000fe400000001ff */
[----:B------:R-:W-:Y:S01]  /*5350*/  IMAD.MOV.U32 R31, RZ, RZ, 0x1 ;  /* 0x00000001ff1f7424 */ /* 0x000fe200078e00ff */
[----:B------:R-:W-:Y:S01]  /*5360*/  MOV R23, 0x2000 ;  /* 0x0000200000177802 */ /* 0x000fe20000000f00 */
[----:B------:R-:W3:Y:S01]  /*5370*/  LDCU.64 UR4, c[0x0][0x890] ;  /* 0x00011200ff0477ac */ /* 0x000ee20008000a00 */
[----:B------:R-:W-:Y:S01]  /*5380*/  IMAD.MOV.U32 R30, RZ, RZ, RZ ;  /* 0x000000ffff1e7224 */ /* 0x000fe200078e00ff */
[----:B------:R-:W4:Y:S01]  /*5390*/  LDC R19, c[0x0][0x370] ;  /* 0x0000dc00ff137b82 */ /* 0x000f220000000800 */
[----:B------:R-:W-:Y:S01]  /*53a0*/  UMOV UR6, 0x400 ;  /* 0x0000040000067882 */ /* 0x000fe20000000000 */
[----:B------:R-:W-:-:S02]  /*53b0*/  UPLOP3.LUT UP1, UPT, UPT, UPT, UPT, 0x40, 0x4 ;  /* 0x000000000004789c */ /* 0x000fc40003f2e870 */
[----:B------:R-:W-:-:S04]  /*53c0*/  ULEA UR6, UR37, UR6, 0x18 ;  /* 0x0000000625067291 */ /* 0x000fc8000f8ec0ff */
[----:B------:R-:W4:Y:S01]  /*53d0*/  LDC R2, c[0x0][0xb0c] ;  /* 0x0002c300ff027b82 */ /* 0x000f220000000800 */
[----:B------:R-:W-:Y:S02]  /*53e0*/  UIADD3 UR13, UPT, UPT, UR6, 0x208, URZ ;  /* 0x00000208060d7890 */ /* 0x000fe4000fffe0ff */
[----:B--2---:R-:W-:Y:S02]  /*53f0*/  UISETP.NE.U32.AND UP2, UPT, UR8, URZ, UPT ;  /* 0x000000ff0800728c */ /* 0x004fe4000bf45070 */
[----:B------:R-:W-:Y:S02]  /*5400*/  UIADD3 UR17, UPT, UPT, UR6, 0x200, URZ ;  /* 0x0000020006117890 */ /* 0x000fe4000fffe0ff */
[----:B---3--:R-:W-:Y:S01]  /*5410*/  UISETP.NE.U32.AND UP3, UPT, UR4, URZ, UPT ;  /* 0x000000ff0400728c */ /* 0x008fe2000bf65070 */
[----:B------:R-:W2:Y:S01]  /*5420*/  LDC R18, c[0x0][0xb20] ;  /* 0x0002c800ff127b82 */ /* 0x000ea20000000800 */
[----:B-1----:R-:W-:Y:S01]  /*5430*/  ISETP.NE.AND P1, PT, R0, 0x1, PT ;  /* 0x000000010000780c */ /* 0x002fe20003f25270 */
[----:B------:R-:W-:-:S02]  /*5440*/  UISETP.NE.AND.EX UP2, UPT, UR9, URZ, UPT, UP2 ;  /* 0x000000ff0900728c */ /* 0x000fc4000bf45320 */
[----:B------:R-:W-:Y:S02]  /*5450*/  UPRMT UR13, UR37, 0x654, UR13 ;  /* 0x00000654250d7896 */ /* 0x000fe4000800000d */
[----:B------:R-:W-:Y:S02]  /*5460*/  UISETP.NE.AND.EX UP3, UPT, UR5, URZ, UPT, UP3 ;  /* 0x000000ff0500728c */ /* 0x000fe4000bf65330 */
[----:B------:R-:W1:Y:S08]  /*5470*/  LDC.64 R32, c[0x0][0x348] ;  /* 0x0000d200ff207b82 */ /* 0x000e700000000a00 */
[----:B------:R-:W3:Y:S08]  /*5480*/  LDC.64 R16, c[0x0][0xb10] ;  /* 0x0002c400ff107b82 */ /* 0x000ef00000000a00 */
[----:B------:R-:W1:Y:S08]  /*5490*/  LDC.64 R6, c[0x0][0xb18] ;  /* 0x0002c600ff067b82 */ /* 0x000e700000000a00 */
[----:B------:R-:W1:Y:S08]  /*54a0*/  LDC.64 R4, c[0x0][0xb28] ;  /* 0x0002ca00ff047b82 */ /* 0x000e700000000a00 */
[----:B--2-4-:R-:W1:Y:S02]  /*54b0*/  LDC R22, c[0x0][0x374] ;  /* 0x0000dd00ff167b82 */ /* 0x014e640000000800 */
.L_x_123:
[C---:B------:R-:W-:Y:S02]  /*54c0*/  LEA R0, R30.reuse, UR6, 0x3 ;  /* 0x000000061e007c11 */ /* 0x040fe4000f8e18ff */
[----:B------:R-:W-:Y:S02]  /*54d0*/  SHF.L.U32 R3, R29, 0x1f, RZ ;  /* 0x0000001f1d037819 */ /* 0x000fe400000006ff */
[----:B------:R-:W-:Y:S02]  /*54e0*/  LEA R24, R30, UR6, 0x4 ;  /* 0x000000061e187c11 */ /* 0x000fe4000f8e20ff */
[----:B--2---:R-:W2:Y:S02]  /*54f0*/  SYNCS.PHASECHK.TRANS64.TRYWAIT P0, [R0+URZ+0x230], R3 ;  /* 0x00023003000075a7 */ /* 0x004ea400080011ff */
[----:B--2---:R-:W-:Y:S05]  /*5500*/  @!P0 BRA `(.L_x_115) ;  /* 0x0000005800408947 */ /* 0x004fea0003800000 */
.L_x_239:
[----:B------:R-:W-:Y:S01]  /*5510*/  ISETP.GE.AND P0, PT, R72, 0x1, PT ;  /* 0x000000014800780c */ /* 0x000fe20003f06270 */
[----:B------:R-:W4:Y:S01]  /*5520*/  LDS.128 R24, [R24+0x2c0] ;  /* 0x0002c00018187984 */ /* 0x000f220000000c00 */
[----:B--2---:R-:W-:Y:S01]  /*5530*/  VIADD R0, R0, 0x240 ;  /* 0x0000024000007836 */ /* 0x004fe20000000000 */
[----:B------:R-:W-:Y:S01]  /*5540*/  @!PT LDS RZ, [RZ] ;  /* 0x00000000fffff984 */ /* 0x000fe20000000800 */
[----:B------:R-:W-:Y:S01]  /*5550*/  @!PT LDS RZ, [RZ] ;  /* 0x00000000fffff984 */ /* 0x000fe20000000800 */
[----:B------:R-:W-:Y:S01]  /*5560*/  @!PT LDS RZ, [RZ] ;  /* 0x00000000fffff984 */ /* 0x000fe20000000800 */
[----:B------:R-:W-:Y:S01]  /*5570*/  @!PT LDS RZ, [RZ] ;  /* 0x00000000fffff984 */ /* 0x000fe20000000800 */
[----:B------:R2:W-:Y:S06]  /*5580*/  MEMBAR.ALL.CTA ;  /* 0x0000000000007992 */ /* 0x0005ec0000008000 */
[----:B--2---:R-:W2:Y:S01]  /*5590*/  FENCE.VIEW.ASYNC.S ;  /* 0x00000000000073c6 */ /* 0x004ea20000000000 */
[----:B------:R-:W-:Y:S04]  /*55a0*/  PRMT R0, RZ, 0x654, R0 ;  /* 0x00000654ff007816 */ /* 0x000fe80000000000 */
[----:B--2---:R2:W-:Y:S01]  /*55b0*/  SYNCS.ARRIVE.TRANS64.RED.A1T0 RZ, [R0+URZ], RZ ;  /* 0x000000ff00ff79a7 */ /* 0x0045e200081004ff */
[----:B----4-:R-:W-:Y:S11]  /*55c0*/  LOP3.LUT P3, RZ, R26, 0x1, RZ, 0xc0, !PT ;  /* 0x000000011aff7812 */ /* 0x010ff6000786c0ff */
[----:B------:R-:W-:Y:S02]  /*55d0*/  @!UPT UIADD3 URZ, UPT, UPT, URZ, URZ, URZ ;  /* 0x000000fffffff290 */ /* 0x000fe4000fffe0ff */
[----:B------:R-:W-:Y:S02]  /*55e0*/  @P3 MOV R13, R24 ;  /* 0x00000018000d3202 */ /* 0x000fe40000000f00 */
[----:B------:R-:W-:Y:S01]  /*55f0*/  @P3 LOP3.LUT R8, R25, 0xffff, RZ, 0xc0, !PT ;  /* 0x0000ffff19083812 */ /* 0x000fe200078ec0ff */
[----:B--2---:R-:W-:Y:S06]  /*5600*/  @!P0 BRA `(.L_x_116) ;  /* 0x0000000000a48947 */ /* 0x004fec0003800000 */
[----:B-1----:R-:W-:Y:S01]  /*5610*/  IMAD.HI.U32 R35, R22, R7, RZ ;  /* 0x0000000716237227 */ /* 0x002fe200078e00ff */
[----:B------:R-:W-:Y:S02]  /*5620*/  ISETP.NE.AND P0, PT, R6, 0x1, PT ;  /* 0x000000010600780c */ /* 0x000fe40003f05270 */
[----:B------:R-:W-:Y:S01]  /*5630*/  ISETP.NE.AND P2, PT, R72, 0x1, PT ;  /* 0x000000014800780c */ /* 0x000fe20003f45270 */
[----:B---3--:R-:W-:Y:S01]  /*5640*/  IMAD.HI.U32 R34, R19, R16, RZ ;  /* 0x0000001013227227 */ /* 0x008fe200078e00ff */
[----:B------:R-:W-:Y:S02]  /*5650*/  SHF.R.U32.HI R35, RZ, R18, R35 ;  /* 0x00000012ff237219 */ /* 0x000fe40000011623 */
[----:B------:R-:W-:Y:S01]  /*5660*/  ISETP.NE.AND P4, PT, R2, 0x1, PT ;  /* 0x000000010200780c */ /* 0x000fe20003f85270 */
[----:B------:R-:W-:Y:S01]  /*5670*/  IMAD.HI.U32 R36, R13, R16, RZ ;  /* 0x000000100d247227 */ /* 0x000fe200078e00ff */
[----:B------:R-:W-:Y:S02]  /*5680*/  SHF.R.U32.HI R34, RZ, R17, R34 ;  /* 0x00000011ff227219 */ /* 0x000fe40000011622 */
[----:B------:R-:W-:Y:S01]  /*5690*/  SEL R3, R22, R35, !P0 ;  /* 0x0000002316037207 */ /* 0x000fe20004000000 */
[C---:B------:R-:W-:Y:S01]  /*56a0*/  IMAD.HI.U32 R35, R8.reuse, R7, RZ ;  /* 0x0000000708237227 */ /* 0x040fe200078e00ff */
[----:B------:R-:W-:Y:S02]  /*56b0*/  SEL R11, R19, R34, !P4 ;  /* 0x00000022130b7207 */ /* 0x000fe40006000000 */
[----:B------:R-:W-:Y:S01]  /*56c0*/  SHF.R.U32.HI R36, RZ, R17, R36 ;  /* 0x00000011ff247219 */ /* 0x000fe20000011624 */
[----:B------:R-:W-:Y:S01]  /*56d0*/  IMAD.HI.U32 R38, R3, R4, RZ ;  /* 0x0000000403267227 */ /* 0x000fe200078e00ff */
[----:B------:R-:W-:Y:S03]  /*56e0*/  SHF.R.U32.HI R35, RZ, R18, R35 ;  /* 0x00000012ff237219 */ /* 0x000fe60000011623 */
[----:B------:R-:W-:Y:S01]  /*56f0*/  IMAD.HI.U32 R34, R11, R4, RZ ;  /* 0x000000040b227227 */ /* 0x000fe200078e00ff */
[----:B------:R-:W-:Y:S02]  /*5700*/  @P2 SHF.R.U32.HI R3, RZ, R5, R38 ;  /* 0x00000005ff032219 */ /* 0x000fe40000011626 */
[----:B------:R-:W-:Y:S02]  /*5710*/  SEL R9, R8, R35, !P0 ;  /* 0x0000002308097207 */ /* 0x000fe40004000000 */
[----:B------:R-:W-:Y:S01]  /*5720*/  @P2 SHF.R.U32.HI R11, RZ, R5, R34 ;  /* 0x00000005ff0b2219 */ /* 0x000fe20000011622 */
[C---:B------:R-:W-:Y:S01]  /*5730*/  IMAD R10, R72.reuse, R3, RZ ;  /* 0x00000003480a7224 */ /* 0x040fe200078e02ff */
[----:B------:R-:W-:Y:S01]  /*5740*/  SEL R3, R13, R36, !P4 ;  /* 0x000000240d037207 */ /* 0x000fe20006000000 */
[C---:B------:R-:W-:Y:S03]  /*5750*/  IMAD.HI.U32 R14, R9.reuse, R4, RZ ;  /* 0x00000004090e7227 */ /* 0x040fe600078e00ff */
[----:B------:R-:W-:Y:S01]  /*5760*/  ISETP.GE.AND P0, PT, R9, R10, PT ;  /* 0x0000000a0900720c */ /* 0x000fe20003f06270 */
[C---:B------:R-:W-:Y:S01]  /*5770*/  IMAD R12, R72.reuse, R11, RZ ;  /* 0x0000000b480c7224 */ /* 0x040fe200078e02ff */
[-C--:B------:R-:W-:Y:S04]  /*5780*/  SHF.R.U32.HI R14, RZ, R5.reuse, R14 ;  /* 0x00000005ff0e7219 */ /* 0x080fe8000001160e */
[----:B------:R-:W-:Y:S02]  /*5790*/  ISETP.GE.OR P0, PT, R3, R12, P0 ;  /* 0x0000000c0300720c */ /* 0x000fe40000706670 */
[----:B------:R-:W-:Y:S05]  /*57a0*/  SEL R15, R9, R14, !P2 ;  /* 0x0000000e090f7207 */ /* 0x000fea0005000000 */
[----:B------:R-:W-:Y:S04]  /*57b0*/  IMAD.MOV R14, RZ, RZ, -R15 ;  /* 0x000000ffff0e7224 */ /* 0x000fe800078e0a0f */
[----:B------:R-:W-:Y:S02]  /*57c0*/  IMAD R14, R72, R14, R9 ;  /* 0x0000000e480e7224 */ /* 0x000fe400078e0209 */
[C---:B------:R-:W-:Y:S05]  /*57d0*/  @!P0 IMAD.HI.U32 R10, R3.reuse, R4, RZ ;  /* 0x00000004030a8227 */ /* 0x040fea00078e00ff */
[----:B------:R-:W-:Y:S04]  /*57e0*/  @!P0 SHF.R.U32.HI R10, RZ, R5, R10 ;  /* 0x00000005ff0a8219 */ /* 0x000fe8000001160a */
[----:B------:R-:W-:Y:S01]  /*57f0*/  @!P0 SEL R0, R3, R10, !P2 ;  /* 0x0000000a03008207 */ /* 0x000fe20005000000 */
[----:B------:R-:W-:Y:S03]  /*5800*/  IMAD.MOV R10, RZ, RZ, -R3 ;  /* 0x000000ffff0a7224 */ /* 0x000fe600078e0a03 */
[----:B------:R-:W-:Y:S01]  /*5810*/  @!P0 IADD3 R15, PT, PT, R15, -R0, RZ ;  /* 0x800000000f0f8210 */ /* 0x000fe20007ffe0ff */
[----:B------:R-:W-:Y:S01]  /*5820*/  @!P0 IMAD R0, R11, R14, R0 ;  /* 0x0000000e0b008224 */ /* 0x000fe200078e0200 */
[----:B------:R-:W-:Y:S01]  /*5830*/  IADD3 R11, PT, PT, -R9, RZ, RZ ;  /* 0x000000ff090b7210 */ /* 0x000fe20007ffe1ff */
[----:B------:R-:W-:Y:S02]  /*5840*/  IMAD R13, R2, R10, R13 ;  /* 0x0000000a020d7224 */ /* 0x000fe400078e020d */
[----:B------:R-:W-:Y:S02]  /*5850*/  @!P0 IMAD R9, R15, R72, R3 ;  /* 0x000000480f098224 */ /* 0x000fe400078e0203 */
[----:B------:R-:W-:Y:S02]  /*5860*/  @!P0 IMAD.MOV.U32 R3, RZ, RZ, R0 ;  /* 0x000000ffff038224 */ /* 0x000fe400078e0000 */
[----:B------:R-:W-:Y:S02]  /*5870*/  IMAD R8, R6, R11, R8 ;  /* 0x0000000b06087224 */ /* 0x000fe400078e0208 */
[----:B------:R-:W-:Y:S02]  /*5880*/  IMAD R13, R3, R2, R13 ;  /* 0x00000002030d7224 */ /* 0x000fe400078e020d */
[----:B------:R-:W-:Y:S02]  /*5890*/  IMAD R8, R9, R6, R8 ;  /* 0x0000000609087224 */ /* 0x000fe400078e0208 */
.L_x_116:
[----:B------:R-:W-:Y:S05]  /*58a0*/  BRA.U UP1, `(.L_x_117) ;  /* 0x0000000101107547 */ /* 0x000fea000b800000 */
[----:B------:R-:W-:Y:S04]  /*58b0*/  MOV R0, UR7 ;  /* 0x0000000700007c02 */ /* 0x000fe80008000f00 */
[----:B------:R-:W-:Y:S04]  /*58c0*/  SHF.L.U32 R3, R0, 0x1f, RZ ;  /* 0x0000001f00037819 */ /* 0x000fe800000006ff */
[----:B------:R-:W2:Y:S02]  /*58d0*/  SYNCS.PHASECHK.TRANS64.TRYWAIT P0, [UR6+0x228], R3 ;  /* 0x00022803ff0075a7 */ /* 0x000ea40008001106 */
[----:B--2---:R-:W-:Y:S05]  /*58e0*/  @!P0 BRA `(.L_x_118) ;  /* 0x00000054005c8947 */ /* 0x004fea0003800000 */
.L_x_117:
[----:B------:R-:W-:Y:S02]  /*58f0*/  R2UR UR19, R21 ;  /* 0x00000000151372ca */ /* 0x000fe400000e0000 */
[----:B------:R-:W-:Y:S02]  /*5900*/  R2UR UR18, R20 ;  /* 0x00000000141272ca */ /* 0x000fe400000e0000 */
[----:B------:R-:W-:Y:S02]  /*5910*/  ISETP.NE.U32.AND P2, PT, RZ, UR4, PT ;  /* 0x00000004ff007c0c */ /* 0x000fe4000bf45070 */
[----:B------:R-:W-:Y:S02]  /*5920*/  SHF.L.U32 R12, R31, 0x1f, RZ ;  /* 0x0000001f1f0c7819 */ /* 0x000fe400000006ff */
[----:B------:R-:W-:Y:S05]  /*5930*/  ISETP.NE.AND.EX P2, PT, RZ, UR5, PT, P2 ;  /* 0x00000005ff007c0c */ /* 0x000fea000bf45320 */
[----:B------:R-:W-:Y:S02]  /*5940*/  USHF.L.U32 UR19, UR19, 0x7, URZ ;  /* 0x0000000713137899 */ /* 0x000fe400080006ff */
[----:B------:R-:W-:Y:S01]  /*5950*/  USHF.L.U32 UR18, UR18, 0x7, URZ ;  /* 0x0000000712127899 */ /* 0x000fe200080006ff */
[----:B------:R-:W-:Y:S11]  /*5960*/  BRA.U !UP3, `(.L_x_119) ;  /* 0x000000010b347547 */ /* 0x000ff6000b800000 */
[----:B------:R-:W-:Y:S01]  /*5970*/  UPLOP3.LUT UP0, UPT, UPT, UPT, UP2, 0x80, 0x8 ;  /* 0x000000000008789c */ /* 0x000fe20003f0f020 */
[----:B--2---:R-:W-:Y:S02]  /*5980*/  HFMA2 R0, -RZ, RZ, 0, 5.9604644775390625e-08 ;  /* 0x00000001ff007431 */ /* 0x004fe400000001ff */
[----:B------:R-:W-:Y:S03]  /*5990*/  IMAD.MOV.U32 R171, RZ, RZ, 0x1 ;  /* 0x00000001ffab7424 */ /* 0x000fe600078e00ff */
[----:B------:R-:W-:Y:S05]  /*59a0*/  PLOP3.LUT P0, PT, PT, PT, UP0, 0x80, 0x8 ;  /* 0x000000000008781c */ /* 0x000fea0003f0f008 */
[----:B------:R-:W2:Y:S01]  /*59b0*/  @UP0 LDCU.64 UR10, c[0x0][0x888] ;  /* 0x00011100ff0a07ac */ /* 0x000ea20008000a00 */
[----:B------:R-:W-:Y:S07]  /*59c0*/  @UP0 UIMAD UR8, UR36, UR4, URZ ;  /* 0x00000004240802a4 */ /* 0x000fee000f8e02ff */
[----:B------:R-:W-:Y:S01]  /*59d0*/  @!P0 PRMT R171, R0, 0x7610, R171 ;  /* 0x0000761000ab8816 */ /* 0x000fe200000000ab */
[----:B--2---:R-:W-:Y:S03]  /*59e0*/  @UP0 UIMAD.WIDE UR10, UR8, 0x4, UR10 ;  /* 0x00000004080a08a5 */ /* 0x004fe6000f8e020a */
[----:B------:R-:W2:Y:S03]  /*59f0*/  @!UP0 LDCU UR8, c[0x0][0x880] ;  /* 0x00011000ff0887ac */ /* 0x000ea60008000800 */
[----:B------:R-:W-:Y:S01]  /*5a00*/  IMAD.U32 R10, RZ, RZ, UR10 ;  /* 0x0000000aff0a7e24 */ /* 0x000fe2000f8e00ff */
[----:B------:R-:W-:Y:S05]  /*5a10*/  MOV R11, UR11 ;  /* 0x0000000b000b7c02 */ /* 0x000fea0008000f00 */
[----:B-----5:R4:W5:Y:S02]  /*5a20*/  @P0 LDG.E R81, desc[UR46][R10.64] ;  /* 0x0000002e0a510981 */ /* 0x020964000c1e1900 */
[----:B--2-4-:R-:W-:Y:S07]  /*5a30*/  @!P0 IMAD.U32 R81, RZ, RZ, UR8 ;  /* 0x00000008ff518e24 */ /* 0x014fee000f8e00ff */
.L_x_119:
[----:B-----5:R-:W-:Y:S01]  /*5a40*/  @!P2 FSETP.EQ.AND P0, PT, R81, RZ, PT ;  /* 0x000000ff5100a20b */ /* 0x020fe20003f02000 */
[----:B------:R-:W-:Y:S01]  /*5a50*/  @!UPT UIADD3 URZ, UPT, UPT, URZ, URZ, URZ ;  /* 0x000000fffffff290 */ /* 0x000fe2000fffe0ff */
[----:B------:R-:W-:Y:S11]  /*5a60*/  @!P2 BRA `(.L_x_120) ;  /* 0x000000000014a947 */ /* 0x000ff60003800000 */
[----:B------:R-:W-:Y:S02]  /*5a70*/  LOP3.LUT P2, RZ, R171, 0xff, RZ, 0xc0, !PT ;  /* 0x000000ffabff7812 */ /* 0x000fe4000784c0ff */
[----:B------:R-:W-:Y:S04]  /*5a80*/  PLOP3.LUT P0, PT, PT, PT, UP0, 0x80, 0x8 ;  /* 0x000000000008781c */ /* 0x000fe80003f0f008 */
[----:B------:R-:W-:Y:S07]  /*5a90*/  PLOP3.LUT P0, PT, P0, PT, PT, 0x8, 0x80 ;  /* 0x000000000080781c */ /* 0x000fee000070e170 */
[----:B------:R-:W-:Y:S11]  /*5aa0*/  @P2 FSETP.EQ.AND P0, PT, R81, RZ, PT ;  /* 0x000000ff5100220b */ /* 0x000ff60003f02000 */
[----:B------:R-:W-:Y:S02]  /*5ab0*/  @!UPT UIADD3 URZ, UPT, UPT, URZ, URZ, URZ ;  /* 0x000000fffffff290 */ /* 0x000fe4000fffe0ff */
.L_x_120:
[----:B------:R-:W4:Y:S01]  /*5ac0*/  SYNCS.PHASECHK.TRANS64.TRYWAIT P2, [UR6+0x210], R12 ;  /* 0x0002100cff0075a7 */ /* 0x000f220008041106 */
[----:B------:R-:W-:Y:S04]  /*5ad0*/  ELECT P4, URZ, PT ;  /* 0x0000000000ff782f */ /* 0x000fe80003880000 */
[----:B------:R-:W-:Y:S11]  /*5ae0*/  PLOP3.LUT P4, PT, P0, P4, PT, 0xf2, 0x2f ;  /* 0x00000000002f781c */ /* 0x000ff60000789e72 */
[----:B------:R-:W-:Y:S02]  /*5af0*/  @!UPT UIADD3 URZ, UPT, UPT, URZ, URZ, URZ ;  /* 0x000000fffffff290 */ /* 0x000fe4000fffe0ff */
[----:B-1----:R-:W-:Y:S05]  /*5b00*/  @!P4 IADD3 R21, P0, PT, R32, 0x580, RZ ;  /* 0x000005802015c810 */ /* 0x002fea0007f1e0ff */
[----:B------:R-:W-:Y:S01]  /*5b10*/  @!P4 IMAD.X R20, RZ, RZ, R33, P0 ;  /* 0x000000ffff14c224 */ /* 0x000fe200000e0621 */
[----:B----4-:R-:W-:Y:S07]  /*5b20*/  @!P2 BRA `(.L_x_121) ;  /* 0x0000005000e4a947 */ /* 0x010fee0003800000 */
.L_x_242:
[----:B------:R-:W4:Y:S01]  /*5b30*/  LDC.64 R14, c[0x0][0xb10] ;  /* 0x0002c400ff0e7b82 */ /* 0x000f220000000a00 */
[----:B------:R-:W-:Y:S01]  /*5b40*/  @!P4 R2UR UR8, R20 ;  /* 0x000000001408c2ca */ /* 0x000fe200000e0000 */
[----:B------:R-:W-:Y:S01]  /*5b50*/  VOTEU.ALL UP1, P4 ;  /* 0x0000000000ff7886 */ /* 0x000fe20002020000 */
[----:B------:R-:W-:Y:S01]  /*5b60*/  @!P4 R2UR UR9, R21 ;  /* 0x000000001509c2ca */ /* 0x000fe200000e0000 */
[----:B------:R-:W-:Y:S01]  /*5b70*/  UMOV UR10, 0x0 ;  /* 0x00000000000a7882 */ /* 0x000fe20000000000 */
[----:B------:R-:W-:Y:S03]  /*5b80*/  UMOV UR11, 0x10000000 ;  /* 0x10000000000b7882 */ /* 0x000fe60000000000 */
[----:B------:R-:W5:Y:S01]  /*5b90*/  LDC.64 R10, c[0x0][0xb18] ;  /* 0x0002c600ff0a7b82 */ /* 0x000f620000000a00 */
[----:B------:R-:W-:Y:S01]  /*5ba0*/  @!UP1 UIADD3 UR16, UPT, UPT, UR6, 0x400, URZ ;  /* 0x0000040006109890 */ /* 0x000fe2000fffe0ff */
[----:B------:R-:W-:Y:S01]  /*5bb0*/  @P3 SHF.R.U32.HI R28, RZ, 0x10, R25 ;  /* 0x00000010ff1c3819 */ /* 0x000fe20000011619 */
[----:B------:R-:W-:Y:S01]  /*5bc0*/  VOTEU.ALL UP1, P4 ;  /* 0x0000000000ff7886 */ /* 0x000fe20002020000 */
[----:B------:R-:W-:Y:S01]  /*5bd0*/  UMOV UR20, UR36 ;  /* 0x0000002400147c82 */ /* 0x000fe20008000000 */
[----:B------:R-:W-:Y:S03]  /*5be0*/  VIADD R30, R30, 0x1 ;  /* 0x000000011e1e7836 */ /* 0x000fe60000000000 */
[----:B--2---:R-:W2:Y:S01]  /*5bf0*/  @!P1 LDC R0, c[0x0][0xb20] ;  /* 0x0002c800ff009b82 */ /* 0x004ea20000000800 */
[----:B------:R-:W-:Y:S01]  /*5c00*/  IMAD.U32 R21, RZ, RZ, UR8 ;  /* 0x00000008ff157e24 */ /* 0x000fe2000f8e00ff */
[----:B------:R-:W-:Y:S06]  /*5c10*/  UPRMT UR8, UR37, 0x654, UR17 ;  /* 0x0000065425087896 */ /* 0x000fec0008000011 */
[----:B-1----:R-:W1:Y:S01]  /*5c20*/  @!P1 LDC R3, c[0x0][0xb0c] ;  /* 0x0002c300ff039b82 */ /* 0x002e620000000800 */
[----:B------:R-:W-:Y:S01]  /*5c30*/  IMAD.U32 R20, RZ, RZ, UR9 ;  /* 0x00000009ff147e24 */ /* 0x000fe2000f8e00ff */
[----:B------:R-:W-:Y:S04]  /*5c40*/  @!P4 R2UR UR15, R21 ;  /* 0x00000000150fc2ca */ /* 0x000fe800000e0000 */
[----:B------:R-:W-:Y:S01]  /*5c50*/  @!P4 R2UR UR14, R20 ;  /* 0x00000000140ec2ca */ /* 0x000fe200000e0000 */
[----:B------:R-:W-:Y:S11]  /*5c60*/  @!P4 IMAD.MOV.U32 R20, RZ, RZ, 0x2000 ;  /* 0x00002000ff14c424 */ /* 0x000ff600078e00ff */
[----:B------:R-:W-:Y:S01]  /*5c70*/  @!UPT UIADD3 URZ, UPT, UPT, URZ, URZ, URZ ;  /* 0x000000fffffff290 */ /* 0x000fe2000fffe0ff */
[----:B------:R1:W-:Y:S01]  /*5c80*/  @!UP1 UTMALDG.3D [UR16], [UR14], desc[UR10] ;  /* 0x00000a100e0095b4 */ /* 0x0003e20008011000 */
[----:B------:R1:W-:Y:S02]  /*5c90*/  @!P4 SYNCS.ARRIVE.TRANS64.RED.A0TR RZ, [UR6+0x200], R20 ;  /* 0x00020014ffffc9a7 */ /* 0x0003e40008300406 */
[----:B-1----:R-:W-:Y:S01]  /*5ca0*/  @!P1 ISETP.NE.AND P2, PT, R3, 0x1, PT ;  /* 0x000000010300980c */ /* 0x002fe20003f45270 */
[C---:B----4-:R-:W-:Y:S01]  /*5cb0*/  @!P1 IMAD.HI.U32 R14, R13.reuse, R14, RZ ;  /* 0x0000000e0d0e9227 */ /* 0x050fe200078e00ff */
[----:B-----5:R-:W-:Y:S03]  /*5cc0*/  @!P1 ISETP.NE.AND P0, PT, R10, 0x1, PT ;  /* 0x000000010a00980c */ /* 0x020fe60003f05270 */
[C---:B------:R-:W-:Y:S01]  /*5cd0*/  @!P1 IMAD.HI.U32 R11, R8.reuse, R11, RZ ;  /* 0x0000000b080b9227 */ /* 0x040fe200078e00ff */
[----:B------:R-:W-:Y:S04]  /*5ce0*/  @!P1 SHF.R.U32.HI R14, RZ, R15, R14 ;  /* 0x0000000fff0e9219 */ /* 0x000fe8000001160e */
[----:B--2---:R-:W-:Y:S01]  /*5cf0*/  @!P1 SHF.R.U32.HI R9, RZ, R0, R11 ;  /* 0x00000000ff099219 */ /* 0x004fe2000001160b */
[----:B------:R-:W-:Y:S01]  /*5d00*/  SYNCS.ARRIVE.TRANS64.RED.A1T0 RZ, [UR8], RZ ;  /* 0x000000ffffff79a7 */ /* 0x000fe20008100408 */
[----:B------:R-:W-:Y:S02]  /*5d10*/  @!P1 SEL R14, R13, R14, !P2 ;  /* 0x0000000e0d0e9207 */ /* 0x000fe40005000000 */
[----:B------:R-:W-:Y:S01]  /*5d20*/  @!P1 SEL R9, R8, R9, !P0 ;  /* 0x0000000908099207 */ /* 0x000fe20004000000 */
[----:B------:R-:W1:Y:S04]  /*5d30*/  SYNCS.PHASECHK.TRANS64.TRYWAIT P5, [UR6+0x218], R12 ;  /* 0x0002180cff0075a7 */ /* 0x000e6800080a1106 */
[----:B------:R-:W-:Y:S02]  /*5d40*/  @!P1 IMAD.IADD R0, R9, 0x1, -R14 ;  /* 0x0000000109009824 */ /* 0x000fe400078e0a0e */
[----:B------:R-:W-:Y:S02]  /*5d50*/  @!P1 IMAD.IADD R9, R14, 0x1, -R9 ;  /* 0x000000010e099824 */ /* 0x000fe400078e0a09 */
[----:B------:R-:W-:Y:S02]  /*5d60*/  @!P1 IMAD R13, R0, R3, R13 ;  /* 0x00000003000d9224 */ /* 0x000fe400078e020d */
[----:B------:R-:W-:Y:S01]  /*5d70*/  @!P1 IMAD R8, R9, R10, R8 ;  /* 0x0000000a09089224 */ /* 0x000fe200078e0208 */
[----:B-1----:R-:W-:Y:S06]  /*5d80*/  @!P5 BRA `(.L_x_122) ;  /* 0x000000500064d947 */ /* 0x002fec0003800000 */
.L_x_244:
[----:B-1----:R-:W-:Y:S01]  /*5d90*/  @!P4 IADD3 R3, P0, PT, R32, 0x580, RZ ;  /* 0x000005802003c810 */ /* 0x002fe20007f1e0ff */
[----:B------:R-:W-:Y:S01]  /*5da0*/  VOTEU.ALL UP1, P4 ;  /* 0x0000000000ff7886 */ /* 0x000fe20002020000 */
[----:B------:R-:W-:Y:S01]  /*5db0*/  UMOV UR20, 0x0 ;  /* 0x0000000000147882 */ /* 0x000fe20000000000 */
[----:B------:R-:W-:Y:S01]  /*5dc0*/  UMOV UR21, 0x10000000 ;  /* 0x1000000000157882 */ /* 0x000fe20000000000 */
[----:B------:R-:W-:Y:S01]  /*5dd0*/  @!P4 R2UR UR9, R3 ;  /* 0x000000000309c2ca */ /* 0x000fe200000e0000 */
[----:B------:R-:W-:Y:S01]  /*5de0*/  @!P4 IMAD.X R0, RZ, RZ, R33, P0 ;  /* 0x000000ffff00c224 */ /* 0x000fe200000e0621 */
[----:B------:R-:W-:Y:S01]  /*5df0*/  @!UP1 UIADD3 UR10, UPT, UPT, UR18, 0x40, URZ ;  /* 0x00000040120a9890 */ /* 0x000fe2000fffe0ff */
[----:B------:R-:W-:Y:S01]  /*5e00*/  ISETP.NE.AND P0, PT, R30, 0x2, PT ;  /* 0x000000021e00780c */ /* 0x000fe20003f05270 */
[----:B------:R-:W-:Y:S01]  /*5e10*/  UMOV UR11, UR19 ;  /* 0x00000013000b7c82 */ /* 0x000fe20008000000 */
[----:B------:R-:W-:Y:S01]  /*5e20*/  UMOV UR12, UR36 ;  /* 0x00000024000c7c82 */ /* 0x000fe20008000000 */
[----:B------:R-:W-:Y:S01]  /*5e30*/  @!P4 R2UR UR8, R0 ;  /* 0x000000000008c2ca */ /* 0x000fe200000e0000 */
[----:B------:R-:W-:Y:S01]  /*5e40*/  IMAD.IADD R20, R8, 0x1, R147 ;  /* 0x0000000108147824 */ /* 0x000fe200078e0293 */
[----:B------:R-:W-:Y:S01]  /*5e50*/  @P3 R2UR UR36, R28 ;  /* 0x000000001c2432ca */ /* 0x000fe200000e0000 */
[----:B------:R-:W-:Y:S01]  /*5e60*/  IMAD.IADD R21, R13, 0x1, R170 ;  /* 0x000000010d157824 */ /* 0x000fe200078e02aa */
[----:B------:R-:W-:Y:S02]  /*5e70*/  SEL R0, RZ, 0x1, P0 ;  /* 0x00000001ff007807 */ /* 0x000fe40000000000 */
[----:B------:R-:W-:Y:S01]  /*5e80*/  LOP3.LUT R31, R31, 0x1, RZ, 0x3c, !PT ;  /* 0x000000011f1f7812 */ /* 0x000fe200078e3cff */
[----:B------:R-:W-:Y:S01]  /*5e90*/  IMAD.U32 R10, RZ, RZ, UR9 ;  /* 0x00000009ff0a7e24 */ /* 0x000fe2000f8e00ff */
[----:B------:R-:W-:Y:S01]  /*5ea0*/  @!UP1 UIADD3 UR9, UPT, UPT, UR6, 0x208, URZ ;  /* 0x0000020806099890 */ /* 0x000fe2000fffe0ff */
[----:B------:R-:W-:Y:S02]  /*5eb0*/  LOP3.LUT R29, R29, R0, RZ, 0x3c, !PT ;  /* 0x000000001d1d7212 */ /* 0x000fe400078e3cff */
[----:B------:R-:W-:Y:S02]  /*5ec0*/  SEL R30, R30, RZ, P0 ;  /* 0x000000ff1e1e7207 */ /* 0x000fe40000000000 */
[----:B------:R-:W-:Y:S01]  /*5ed0*/  IMAD.U32 R11, RZ, RZ, UR8 ;  /* 0x00000008ff0b7e24 */ /* 0x000fe2000f8e00ff */
[----:B------:R-:W-:Y:S01]  /*5ee0*/  @!P4 R2UR UR14, R10 ;  /* 0x000000000a0ec2ca */ /* 0x000fe200000e0000 */
[----:B------:R-:W-:Y:S01]  /*5ef0*/  @!UP1 UIADD3 UR8, UPT, UPT, UR6, 0x2400, URZ ;  /* 0x0000240006089890 */ /* 0x000fe2000fffe0ff */
[----:B------:R-:W-:Y:S02]  /*5f00*/  VOTEU.ALL UP1, P4 ;  /* 0x0000000000ff7886 */ /* 0x000fe40002020000 */
[----:B------:R-:W-:Y:S11]  /*5f10*/  @!P4 R2UR UR15, R11 ;  /* 0x000000000b0fc2ca */ /* 0x000ff600000e0000 */
[----:B------:R-:W-:Y:S02]  /*5f20*/  @!UPT UIADD3 URZ, UPT, UPT, URZ, URZ, URZ ;  /* 0x000000fffffff290 */ /* 0x000fe4000fffe0ff */
[----:B------:R2:W-:Y:S01]  /*5f30*/  @!UP1 UTMALDG.3D [UR8], [UR14], desc[UR20] ;  /* 0x000014080e0095b4 */ /* 0x0005e20008011000 */
[----:B------:R2:W-:Y:S01]  /*5f40*/  @!P4 SYNCS.ARRIVE.TRANS64.RED.A0TR RZ, [UR6+0x208], R23 ;  /* 0x00020817ffffc9a7 */ /* 0x0005e20008300406 */
[----:B------:R-:W-:Y:S01]  /*5f50*/  UPLOP3.LUT UP1, UPT, UPT, UPT, UPT, 0x80, 0x8 ;  /* 0x000000000008789c */ /* 0x000fe20003f2f070 */
[----:B------:R-:W-:Y:S01]  /*5f60*/  SYNCS.ARRIVE.TRANS64.RED.A1T0 RZ, [UR13], RZ ;  /* 0x000000ffffff79a7 */ /* 0x000fe2000810040d */
[----:B------:R-:W-:Y:S09]  /*5f70*/  @P3 BRA `(.L_x_123) ;  /* 0xfffffff400503947 */ /* 0x000ff2000383ffff */
[----:B------:R-:W-:-:S04]  /*5f80*/  SHF.L.U32 R3, R31, 0x1f, RZ ;  /* 0x0000001f1f037819 */ /* 0x000fc800000006ff */
[----:B------:R-:W1:Y:S02]  /*5f90*/  SYNCS.PHASECHK.TRANS64.TRYWAIT P0, [UR6+0x210], R3 ;  /* 0x00021003ff0075a7 */ /* 0x000e640008001106 */
[----:B-1----:R-:W-:Y:S05]  /*5fa0*/  @!P0 BRA `(.L_x_124) ;  /* 0x0000004c00f48947 */ /* 0x002fea0003800000 */
.L_x_246:
[----:B-1----:R-:W-:-:S07]  /*5fb0*/  MOV R0, UR6 ;  /* 0x0000000600007c02 */ /* 0x002fce0008000f00 */
.L_x_125:
[----:B-1----:R-:W-:-:S04]  /*5fc0*/  SHF.L.U32 R3, R31, 0x1f, RZ ;  /* 0x0000001f1f037819 */ /* 0x002fc800000006ff */
[----:B------:R1:W4:Y:S03]  /*5fd0*/  SYNCS.PHASECHK.TRANS64.TRYWAIT P0, [R0+URZ+0x218], R3 ;  /* 0x00021803000075a7 */ /* 0x00032600080011ff */
[----:B----4-:R-:W-:Y:S05]  /*5fe0*/  @!P0 NANOSLEEP.SYNCS 0x989680 ;  /* 0x009896800000895d */ /* 0x010fea0003900000 */
[----:B------:R-:W4:Y:S02]  /*5ff0*/  @!P0 SYNCS.PHASECHK.TRANS64 P0, [R0+URZ+0x218], R3 ;  /* 0x00021803000085a7 */ /* 0x000f2400080010ff */
[----:B--2-4-:R-:W-:Y:S05]  /*6000*/  @P0 EXIT ;  /* 0x000000000000094d */ /* 0x014fea0003800000 */
[----:B------:R-:W-:Y:S05]  /*6010*/  BRA `(.L_x_125) ;  /* 0xfffffffc00e87947 */ /* 0x000fea000383ffff */
.L_x_114:
[----:B------:R-:W-:-:S06]  /*6020*/  UISETP.GE.AND UP1, UPT, UR10, 0x4, UPT ;  /* 0x000000040a00788c */ /* 0x000fcc000bf26270 */
[----:B------:R-:W-:-:S13]  /*6030*/  PLOP3.LUT P0, PT, PT, PT, UP1, 0x80, 0x8 ;  /* 0x000000000008781c */ /* 0x000fda0003f0f018 */
[----:B------:R-:W-:Y:S05]  /*6040*/  @!P0 EXIT ;  /* 0x000000000000894d */ /* 0x000fea0003800000 */
[----:B------:R-:W-:Y:S01]  /*6050*/  BAR.SYNC.DEFER_BLOCKING 0x6, 0xa0 ;  /* 0x0182800000007b1d */ /* 0x000fe20000010000 */
[C---:B------:R-:W-:Y:S01]  /*6060*/  IMAD.SHL.U32 R3, R189.reuse, 0x40, RZ ;  /* 0x00000040bd037824 */ /* 0x040fe200078e00ff */
[C---:B------:R-:W-:Y:S01]  /*6070*/  LOP3.LUT R193, R189.reuse, 0x60, RZ, 0xc0, !PT ;  /* 0x00000060bdc17812 */ /* 0x040fe200078ec0ff */
[C---:B------:R-:W-:Y:S01]  /*6080*/  IMAD.SHL.U32 R172, R189.reuse, 0x8, RZ ;  /* 0x00000008bdac7824 */ /* 0x040fe200078e00ff */
[C---:B------:R-:W-:Y:S01]  /*6090*/  LOP3.LUT R191, R189.reuse, 0x2, RZ, 0xc0, !PT ;  /* 0x00000002bdbf7812 */ /* 0x040fe200078ec0ff */
[----:B------:R-:W-:Y:S01]  /*60a0*/  IMAD.U32 R79, R189, 0x10000, RZ ;  /* 0x00010000bd4f7824 */ /* 0x000fe200078e00ff */
[----:B------:R-:W-:Y:S02]  /*60b0*/  UMOV UR49, 0x400 ;  /* 0x0000040000317882 */ /* 0x000fe40000000000 */
[----:B------:R-:W1:Y:S01]  /*60c0*/  LDC R177, c[0x0][0x370] ;  /* 0x0000dc00ffb17b82 */ /* 0x000e620000000800 */
[----:B------:R-:W-:Y:S01]  /*60d0*/  ULEA UR49, UR37, UR49, 0x18 ;  /* 0x0000003125317291 */ /* 0x000fe2000f8ec0ff */
[----:B------:R-:W-:Y:S01]  /*60e0*/  LOP3.LUT R5, R3, 0x180, RZ, 0xc0, !PT ;  /* 0x0000018003057812 */ /* 0x000fe200078ec0ff */
[----:B------:R-:W-:Y:S01]  /*60f0*/  HFMA2 R196, -RZ, RZ, 0, 0 ;  /* 0x00000000ffc47431 */ /* 0x000fe200000001ff */
[----:B------:R-:W-:Y:S01]  /*6100*/  LOP3.LUT R79, R79, 0x600000, RZ, 0xc0, !PT ;  /* 0x006000004f4f7812 */ /* 0x000fe200078ec0ff */
[----:B------:R-:W-:Y:S01]  /*6110*/  UIADD3 UR4, UPT, UPT, UR49, 0x4400, URZ ;  /* 0x0000440031047890 */ /* 0x000fe2000fffe0ff */
[----:B------:R-:W-:Y:S01]  /*6120*/  LOP3.LUT R172, R5, 0x30, R172, 0xf8, !PT ;  /* 0x0000003005ac7812 */ /* 0x000fe200078ef8ac */
[----:B------:R-:W-:Y:S01]  /*6130*/  IMAD.MOV.U32 R76, RZ, RZ, RZ ;  /* 0x000000ffff4c7224 */ /* 0x000fe200078e00ff */
[----:B------:R-:W2:Y:S01]  /*6140*/  LDC R74, c[0x0][0xb0c] ;  /* 0x0002c300ff4a7b82 */ /* 0x000ea20000000800 */
[----:B------:R-:W-:-:S02]  /*6150*/  LOP3.LUT R189, R189, 0x4, RZ, 0xc0, !PT ;  /* 0x00000004bdbd7812 */ /* 0x000fc400078ec0ff */
[----:B------:R-:W-:Y:S02]  /*6160*/  CS2R R182, SRZ ;  /* 0x0000000000b67805 */ /* 0x000fe4000001ff00 */
[----:B------:R-:W-:Y:S02]  /*6170*/  LOP3.LUT R172, R172, 0x1e40, R3, 0xf8, !PT ;  /* 0x00001e40acac7812 */ /* 0x000fe400078ef803 */
[----:B------:R-:W-:Y:S02]  /*6180*/  CS2R R180, SRZ ;  /* 0x0000000000b47805 */ /* 0x000fe4000001ff00 */
[----:B------:R-:W-:Y:S01]  /*6190*/  IADD3 R188, PT, PT, -R189, 0x2, RZ ;  /* 0x00000002bdbc7810 */ /* 0x000fe20007ffe1ff */
[----:B------:R-:W-:Y:S01]  /*61a0*/  IMAD.MOV R176, RZ, RZ, -R191 ;  /* 0x000000ffffb07224 */ /* 0x000fe200078e0abf */
[----:B------:R-:W-:Y:S01]  /*61b0*/  MOV R192, UR4 ;  /* 0x0000000400c07c02 */ /* 0x000fe20008000f00 */
[----:B------:R-:W3:Y:S01]  /*61c0*/  LDC R174, c[0x0][0xb20] ;  /* 0x0002c800ffae7b82 */ /* 0x000ee20000000800 */
[----:B------:R-:W4:Y:S01]  /*61d0*/  LDS R0, [UR49+0x2e0] ;  /* 0x0002e031ff007984 */ /* 0x000f220008000800 */
[----:B------:R-:W-:Y:S01]  /*61e0*/  VIADD R190, R172, UR49 ;  /* 0x00000031acbe7c36 */ /* 0x000fe20008000000 */
[----:B------:R-:W1:Y:S01]  /*61f0*/  LDCU.64 UR52, c[0x0][0x348] ;  /* 0x00006900ff3477ac */ /* 0x000e620008000a00 */
[----:B------:R-:W-:-:S02]  /*6200*/  IMAD.MOV R175, RZ, RZ, -R189 ;  /* 0x000000ffffaf7224 */ /* 0x000fc400078e0abd */
[----:B------:R-:W-:Y:S01]  /*6210*/  VIADD R190, R190, 0x400 ;  /* 0x00000400bebe7836 */ /* 0x000fe20000000000 */
[----:B------:R-:W1:Y:S01]  /*6220*/  LDCU.64 UR38, c[0x0][0x888] ;  /* 0x00011100ff2677ac */ /* 0x000e620008000a00 */
[----:B------:R-:W1:Y:S01]  /*6230*/  LDC R73, c[0x0][0xb30] ;  /* 0x0002cc00ff497b82 */ /* 0x000e620000000800 */
[----:B------:R-:W1:Y:S01]  /*6240*/  LDCU.64 UR44, c[0x0][0x890] ;  /* 0x00011200ff2c77ac */ /* 0x000e620008000a00 */
[----:B------:R-:W-:-:S06]  /*6250*/  UIADD3 UR48, UPT, UPT, UR49, 0x400, URZ ;  /* 0x0000040031307890 */ /* 0x000fcc000fffe0ff */
[----:B------:R-:W1:Y:S08]  /*6260*/  LDC.64 R168, c[0x0][0xb10] ;  /* 0x0002c400ffa87b82 */ /* 0x000e700000000a00 */
[----:B------:R-:W1:Y:S08]  /*6270*/  LDC.64 R70, c[0x0][0xb18] ;  /* 0x0002c600ff467b82 */ /* 0x000e700000000a00 */
[----:B------:R-:W1:Y:S08]  /*6280*/  LDC.64 R68, c[0x0][0xb28] ;  /* 0x0002ca00ff447b82 */ /* 0x000e700000000a00 */
[----:B------:R-:W1:Y:S01]  /*6290*/  LDC.64 R166, c[0x0][0x8b0] ;  /* 0x00022c00ffa67b82 */ /* 0x000e620000000a00 */
[----:B----4-:R-:W-:-:S07]  /*62a0*/  IMAD.IADD R79, R0, 0x1, R79 ;  /* 0x00000001004f7824 */ /* 0x010fce00078e024f */
[----:B------:R-:W4:Y:S08]  /*62b0*/  LDC.64 R164, c[0x0][0x8a8] ;  /* 0x00022a00ffa47b82 */ /* 0x000f300000000a00 */
[----:B--23--:R-:W1:Y:S02]  /*62c0*/  LDC R178, c[0x0][0x374] ;  /* 0x0000dd00ffb27b82 */ /* 0x00ce640000000800 */
.L_x_152:
[----:B------:R-:W-:Y:S02]  /*62d0*/  LEA R0, R196, UR49, 0x3 ;  /* 0x00000031c4007c11 */ /* 0x000fe4000f8e18ff */
[----:B------:R-:W-:Y:S02]  /*62e0*/  SHF.L.U32 R3, R182, 0x1f, RZ ;  /* 0x0000001fb6037819 */ /* 0x000fe400000006ff */
[----:B-1----:R-:W-:Y:S02]  /*62f0*/  LEA R16, R196, UR49, 0x4 ;  /* 0x00000031c4107c11 */ /* 0x002fe4000f8e20ff */
[----:B------:R-:W2:Y:S02]  /*6300*/  SYNCS.PHASECHK.TRANS64.TRYWAIT P0, [R0+URZ+0x230], R3 ;  /* 0x00023003000075a7 */ /* 0x000ea400080011ff */
[----:B--2---:R-:W-:Y:S05]  /*6310*/  @!P0 BRA `(.L_x_126) ;  /* 0x0000004c00308947 */ /* 0x004fea0003800000 */
.L_x_247:
[----:B------:R-:W3:Y:S01]  /*6320*/  LDC.64 R12, c[0x0][0xb10] ;  /* 0x0002c400ff0c7b82 */ /* 0x000ee20000000a00 */
[----:B------:R-:W4:Y:S01]  /*6330*/  LDS.128 R16, [R16+0x2c0] ;  /* 0x0002c00010107984 */ /* 0x000f220000000c00 */
[----:B-1----:R-:W-:Y:S01]  /*6340*/  ISETP.NE.AND P1, PT, R73, 0x1, PT ;  /* 0x000000014900780c */ /* 0x002fe20003f25270 */
[----:B--2---:R-:W-:Y:S01]  /*6350*/  VIADD R0, R0, 0x240 ;  /* 0x0000024000007836 */ /* 0x004fe20000000000 */
[----:B------:R-:W-:Y:S04]  /*6360*/  ISETP.GE.AND P0, PT, R72, 0x1, PT ;  /* 0x000000014800780c */ /* 0x000fe80003f06270 */
[----:B------:R-:W1:Y:S01]  /*6370*/  LDC.64 R10, c[0x0][0xb18] ;  /* 0x0002c600ff0a7b82 */ /* 0x000e620000000a00 */
[----:B------:R-:W-:Y:S01]  /*6380*/  PRMT R0, RZ, 0x654, R0 ;  /* 0x00000654ff007816 */ /* 0x000fe20000000000 */
[----:B------:R-:W-:Y:S01]  /*6390*/  @!PT LDS RZ, [RZ] ;  /* 0x00000000fffff984 */ /* 0x000fe20000000800 */
[----:B------:R-:W-:Y:S01]  /*63a0*/  @!PT LDS RZ, [RZ] ;  /* 0x00000000fffff984 */ /* 0x000fe20000000800 */
[----:B------:R-:W-:Y:S01]  /*63b0*/  @!PT LDS RZ, [RZ] ;  /* 0x00000000fffff984 */ /* 0x000fe20000000800 */
[----:B------:R-:W-:Y:S01]  /*63c0*/  @!PT LDS RZ, [RZ] ;  /* 0x00000000fffff984 */ /* 0x000fe20000000800 */
[----:B------:R2:W-:Y:S06]  /*63d0*/  MEMBAR.ALL.CTA ;  /* 0x0000000000007992 */ /* 0x0005ec0000008000 */
[----:B--2---:R-:W2:Y:S01]  /*63e0*/  FENCE.VIEW.ASYNC.S ;  /* 0x00000000000073c6 */ /* 0x004ea20000000000 */
[----:B------:R-:W1:Y:S08]  /*63f0*/  @!P1 LDC R14, c[0x0][0xb20] ;  /* 0x0002c800ff0e9b82 */ /* 0x000e700000000800 */
[----:B------:R-:W1:Y:S01]  /*6400*/  @!P1 LDC R9, c[0x0][0xb0c] ;  /* 0x0002c300ff099b82 */ /* 0x000e620000000800 */
[----:B--2---:R2:W-:Y:S01]  /*6410*/  SYNCS.ARRIVE.TRANS64.RED.A1T0 RZ, [R0+URZ], RZ ;  /* 0x000000ff00ff79a7 */ /* 0x0045e200081004ff */
[----:B----4-:R-:W-:Y:S04]  /*6420*/  LOP3.LUT P4, RZ, R18, 0x1, RZ, 0xc0, !PT ;  /* 0x0000000112ff7812 */ /* 0x010fe8000788c0ff */
[----:B------:R-:W-:Y:S09]  /*6430*/  P2R R194, PR, RZ, 0x10 ;  /* 0x00000010ffc27803 */ /* 0x000ff20000000000 */
[----:B------:R-:W-:Y:S02]  /*6440*/  @P4 MOV R77, R16 ;  /* 0x00000010004d4202 */ /* 0x000fe40000000f00 */
[----:B------:R-:W-:Y:S01]  /*6450*/  @P4 LOP3.LUT R75, R17, 0xffff, RZ, 0xc0, !PT ;  /* 0x0000ffff114b4812 */ /* 0x000fe200078ec0ff */
[----:B--23--:R-:W-:Y:S06]  /*6460*/  @!P0 BRA `(.L_x_127) ;  /* 0x0000000000a48947 */ /* 0x00cfec0003800000 */
[----:B------:R-:W-:Y:S01]  /*6470*/  IMAD.HI.U32 R23, R178, R71, RZ ;  /* 0x00000047b2177227 */ /* 0x000fe200078e00ff */
[----:B------:R-:W-:Y:S02]  /*6480*/  ISETP.NE.AND P0, PT, R70, 0x1, PT ;  /* 0x000000014600780c */ /* 0x000fe40003f05270 */
[----:B------:R-:W-:Y:S01]  /*6490*/  ISETP.NE.AND P2, PT, R72, 0x1, PT ;  /* 0x000000014800780c */ /* 0x000fe20003f45270 */
[----:B------:R-:W-:Y:S01]  /*64a0*/  IMAD.HI.U32 R22, R177, R168, RZ ;  /* 0x000000a8b1167227 */ /* 0x000fe200078e00ff */
[----:B------:R-:W-:Y:S02]  /*64b0*/  SHF.R.U32.HI R23, RZ, R174, R23 ;  /* 0x000000aeff177219 */ /* 0x000fe40000011617 */
[----:B------:R-:W-:Y:S01]  /*64c0*/  ISETP.NE.AND P3, PT, R74, 0x1, PT ;  /* 0x000000014a00780c */ /* 0x000fe20003f65270 */
[----:B------:R-:W-:Y:S01]  /*64d0*/  IMAD.HI.U32 R26, R77, R168, RZ ;  /* 0x000000a84d1a7227 */ /* 0x000fe200078e00ff */
[----:B------:R-:W-:Y:S02]  /*64e0*/  SHF.R.U32.HI R22, RZ, R169, R22 ;  /* 0x000000a9ff167219 */ /* 0x000fe40000011616 */
[----:B------:R-:W-:Y:S01]  /*64f0*/  SEL R3, R178, R23, !P0 ;  /* 0x00000017b2037207 */ /* 0x000fe20004000000 */
[----:B------:R-:W-:Y:S01]  /*6500*/  IMAD.HI.U32 R23, R75, R71, RZ ;  /* 0x000000474b177227 */ /* 0x000fe200078e00ff */
[----:B------:R-:W-:Y:S02]  /*6510*/  SEL R7, R177, R22, !P3 ;  /* 0x00000016b1077207 */ /* 0x000fe40005800000 */
[----:B------:R-:W-:Y:S01]  /*6520*/  SHF.R.U32.HI R26, RZ, R169, R26 ;  /* 0x000000a9ff1a7219 */ /* 0x000fe2000001161a */
[-C--:B------:R-:W-:Y:S04]  /*6530*/  IMAD.HI.U32 R22, R3, R68.reuse, RZ ;  /* 0x0000004403167227 */ /* 0x080fe800078e00ff */
[----:B------:R-:W-:Y:S01]  /*6540*/  IMAD.HI.U32 R24, R7, R68, RZ ;  /* 0x0000004407187227 */ /* 0x000fe200078e00ff */
[-C--:B------:R-:W-:Y:S02]  /*6550*/  @P2 SHF.R.U32.HI R3, RZ, R69.reuse, R22 ;  /* 0x00000045ff032219 */ /* 0x080fe40000011616 */
[----:B------:R-:W-:Y:S02]  /*6560*/  SHF.R.U32.HI R22, RZ, R174, R23 ;  /* 0x000000aeff167219 */ /* 0x000fe40000011617 */
[----:B------:R-:W-:Y:S01]  /*6570*/  @P2 SHF.R.U32.HI R7, RZ, R69, R24 ;  /* 0x00000045ff072219 */ /* 0x000fe20000011618 */
[C---:B------:R-:W-:Y:S01]  /*6580*/  IMAD R2, R72.reuse, R3, RZ ;  /* 0x0000000348027224 */ /* 0x040fe200078e02ff */
[----:B------:R-:W-:Y:S02]  /*6590*/  SEL R5, R75, R22, !P0 ;  /* 0x000000164b057207 */ /* 0x000fe40004000000 */
[----:B------:R-:W-:Y:S01]  /*65a0*/  SEL R3, R77, R26, !P3 ;  /* 0x0000001a4d037207 */ /* 0x000fe20005800000 */
[----:B------:R-:W-:Y:S01]  /*65b0*/  IMAD R4, R72, R7, RZ ;  /* 0x0000000748047224 */ /* 0x000fe200078e02ff */
[C---:B------:R-:W-:Y:S01]  /*65c0*/  ISETP.GE.AND P0, PT, R5.reuse, R2, PT ;  /* 0x000000020500720c */ /* 0x040fe20003f06270 */
[----:B------:R-:W-:Y:S03]  /*65d0*/  IMAD.HI.U32 R6, R5, R68, RZ ;  /* 0x0000004405067227 */ /* 0x000fe600078e00ff */
[----:B------:R-:W-:Y:S01]  /*65e0*/  ISETP.GE.OR P0, PT, R3, R4, P0 ;  /* 0x000000040300720c */ /* 0x000fe20000706670 */
[----:B------:R-:W-:Y:S01]  /*65f0*/  IMAD.MOV R4, RZ, RZ, -R3 ;  /* 0x000000ffff047224 */ /* 0x000fe200078e0a03 */
[-C--:B------:R-:W-:Y:S03]  /*6600*/  SHF.R.U32.HI R6, RZ, R69.reuse, R6 ;  /* 0x00000045ff067219 */ /* 0x080fe60000011606 */
[----:B------:R-:W-:Y:S01]  /*6610*/  IMAD R77, R74, R4, R77 ;  /* 0x000000044a4d7224 */ /* 0x000fe200078e024d */
[----:B------:R-:W-:Y:S05]  /*6620*/  SEL R15, R5, R6, !P2 ;  /* 0x00000006050f7207 */ /* 0x000fea0005000000 */
[----:B------:R-:W-:Y:S02]  /*6630*/  IMAD.MOV R6, RZ, RZ, -R15 ;  /* 0x000000ffff067224 */ /* 0x000fe400078e0a0f */
[C---:B------:R-:W-:Y:S04]  /*6640*/  @!P0 IMAD.HI.U32 R2, R3.reuse, R68, RZ ;  /* 0x0000004403028227 */ /* 0x040fe800078e00ff */
[----:B------:R-:W-:Y:S01]  /*6650*/  IMAD R6, R72, R6, R5 ;  /* 0x0000000648067224 */ /* 0x000fe200078e0205 */
[----:B------:R-:W-:Y:S04]  /*6660*/  @!P0 SHF.R.U32.HI R2, RZ, R69, R2 ;  /* 0x00000045ff028219 */ /* 0x000fe80000011602 */
[----:B------:R-:W-:Y:S02]  /*6670*/  @!P0 SEL R0, R3, R2, !P2 ;  /* 0x0000000203008207 */ /* 0x000fe40005000000 */
[----:B------:R-:W-:Y:S02]  /*6680*/  IADD3 R2, PT, PT, -R5, RZ, RZ ;  /* 0x000000ff05027210 */ /* 0x000fe40007ffe1ff */
[----:B------:R-:W-:Y:S01]  /*6690*/  @!P0 IADD3 R8, PT, PT, R15, -R0, RZ ;  /* 0x800000000f088210 */ /* 0x000fe20007ffe0ff */
[----:B------:R-:W-:Y:S02]  /*66a0*/  @!P0 IMAD R0, R7, R6, R0 ;  /* 0x0000000607008224 */ /* 0x000fe400078e0200 */
[----:B------:R-:W-:Y:S02]  /*66b0*/  IMAD R75, R70, R2, R75 ;  /* 0x00000002464b7224 */ /* 0x000fe400078e024b */
[----:B------:R-:W-:Y:S02]  /*66c0*/  @!P0 IMAD R5, R8, R72, R3 ;  /* 0x0000004808058224 */ /* 0x000fe400078e0203 */
[----:B------:R-:W-:Y:S04]  /*66d0*/  @!P0 IMAD.MOV.U32 R3, RZ, RZ, R0 ;  /* 0x000000ffff038224 */ /* 0x000fe800078e0000 */
[----:B------:R-:W-:Y:S02]  /*66e0*/  IMAD R77, R3, R74, R77 ;  /* 0x0000004a034d7224 */ /* 0x000fe400078e024d */
[----:B------:R-:W-:Y:S07]  /*66f0*/  IMAD R75, R5, R70, R75 ;  /* 0x00000046054b7224 */ /* 0x000fee00078e024b */
.L_x_127:
[----:B-1----:R-:W-:Y:S01]  /*6700*/  @!P1 ISETP.NE.AND P0, PT, R10, 0x1, PT ;  /* 0x000000010a00980c */ /* 0x002fe20003f05270 */
[----:B------:R-:W-:Y:S01]  /*6710*/  @!P1 IMAD.HI.U32 R0, R77, R12, RZ ;  /* 0x0000000c4d009227 */ /* 0x000fe200078e00ff */
[----:B------:R-:W-:Y:S01]  /*6720*/  @!P1 ISETP.NE.AND P2, PT, R9, 0x1, PT ;  /* 0x000000010900980c */ /* 0x000fe20003f45270 */
[----:B------:R-:W-:Y:S01]  /*6730*/  ULOP3.LUT UP0, URZ, UR48, 0x1b0, URZ, 0xc0, !UPT ;  /* 0x000001b030ff7892 */ /* 0x000fe2000f80c0ff */
[----:B------:R-:W-:Y:S01]  /*6740*/  R2UR UR42, R21 ;  /* 0x00000000152a72ca */ /* 0x000fe200000e0000 */
[----:B------:R-:W-:Y:S01]  /*6750*/  @!P1 IMAD.HI.U32 R3, R75, R11, RZ ;  /* 0x0000000b4b039227 */ /* 0x000fe200078e00ff */
[----:B------:R-:W-:Y:S02]  /*6760*/  @!P1 SHF.R.U32.HI R0, RZ, R13, R0 ;  /* 0x0000000dff009219 */ /* 0x000fe40000011600 */
[----:B------:R-:W-:Y:S01]  /*6770*/  R2UR UR41, R20 ;  /* 0x00000000142972ca */ /* 0x000fe200000e0000 */
[----:B------:R-:W-:Y:S01]  /*6780*/  VIADD R196, R196, 0x1 ;  /* 0x00000001c4c47836 */ /* 0x000fe20000000000 */
[----:B------:R-:W-:Y:S02]  /*6790*/  @!P1 SHF.R.U32.HI R2, RZ, R14, R3 ;  /* 0x0000000eff029219 */ /* 0x000fe40000011603 */
[----:B------:R-:W-:Y:S02]  /*67a0*/  @!P1 SEL R3, R77, R0, !P2 ;  /* 0x000000004d039207 */ /* 0x000fe40005000000 */
[----:B------:R-:W-:Y:S02]  /*67b0*/  @!P1 SEL R2, R75, R2, !P0 ;  /* 0x000000024b029207 */ /* 0x000fe40004000000 */
[----:B------:R-:W-:Y:S01]  /*67c0*/  @P4 SHF.R.U32.HI R179, RZ, 0x10, R17 ;  /* 0x00000010ffb34819 */ /* 0x000fe20000011611 */
[----:B------:R-:W-:Y:S02]  /*67d0*/  USHF.L.U32 UR42, UR42, 0x7, URZ ;  /* 0x000000072a2a7899 */ /* 0x000fe400080006ff */
[----:B------:R-:W-:Y:S02]  /*67e0*/  @!P1 IMAD.IADD R0, R2, 0x1, -R3 ;  /* 0x0000000102009824 */ /* 0x000fe400078e0a03 */
[----:B------:R-:W-:Y:S01]  /*67f0*/  @!P1 IMAD.IADD R2, R3, 0x1, -R2 ;  /* 0x0000000103029824 */ /* 0x000fe200078e0a02 */
[----:B------:R-:W-:Y:S01]  /*6800*/  USHF.L.U32 UR41, UR41, 0x7, URZ ;  /* 0x0000000729297899 */ /* 0x000fe200080006ff */
[----:B------:R-:W-:Y:S02]  /*6810*/  @!P1 IMAD R77, R0, R9, R77 ;  /* 0x00000009004d9224 */ /* 0x000fe400078e024d */
[----:B------:R-:W-:Y:S01]  /*6820*/  @!P1 IMAD R75, R2, R10, R75 ;  /* 0x0000000a024b9224 */ /* 0x000fe200078e024b */
[----:B------:R-:W-:Y:S08]  /*6830*/  BRA.U !UP0, `(.L_x_128) ;  /* 0x0000000108407547 */ /* 0x000ff0000b800000 */
[----:B------:R-:W1:Y:S01]  /*6840*/  LDCU.64 UR8, c[0x4][0x80] ;  /* 0x01001000ff0877ac */ /* 0x000e620008000a00 */
[----:B------:R-:W-:Y:S01]  /*6850*/  MOV R3, 0x0 ;  /* 0x0000000000037802 */ /* 0x000fe20000000f00 */
[----:B------:R-:W-:Y:S02]  /*6860*/  HFMA2 R12, -RZ, RZ, 0, 5.9604644775390625e-08 ;  /* 0x00000001ff0c7431 */ /* 0x000fe400000001ff */
[----:B------:R-:W-:Y:S02]  /*6870*/  IMAD.MOV.U32 R8, RZ, RZ, 0x70 ;  /* 0x00000070ff087424 */ /* 0x000fe400078e00ff */
[----:B------:R-:W-:Y:S01]  /*6880*/  IMAD.MOV.U32 R13, RZ, RZ, RZ ;  /* 0x000000ffff0d7224 */ /* 0x000fe200078e00ff */
[----:B------:R-:W2:Y:S01]  /*6890*/  LDCU.64 UR6, c[0x4][0x88] ;  /* 0x01001100ff0677ac */ /* 0x000ea20008000a00 */
[----:B------:R-:W3:Y:S01]  /*68a0*/  LDC.64 R2, c[0x4][R3] ;  /* 0x0100000003027b82 */ /* 0x000ee20000000a00 */
[----:B------:R-:W4:Y:S01]  /*68b0*/  LDCU.64 UR4, c[0x4][0x8] ;  /* 0x01000100ff0477ac */ /* 0x000f220008000a00 */
[----:B-1----:R-:W-:Y:S01]  /*68c0*/  MOV R5, UR9 ;  /* 0x0000000900057c02 */ /* 0x002fe20008000f00 */
[----:B------:R-:W-:Y:S01]  /*68d0*/  IMAD.U32 R4, RZ, RZ, UR8 ;  /* 0x00000008ff047e24 */ /* 0x000fe2000f8e00ff */
[----:B--2---:R-:W-:Y:S01]  /*68e0*/  MOV R7, UR7 ;  /* 0x0000000700077c02 */ /* 0x004fe20008000f00 */
[----:B------:R-:W-:Y:S01]  /*68f0*/  IMAD.U32 R6, RZ, RZ, UR6 ;  /* 0x00000006ff067e24 */ /* 0x000fe2000f8e00ff */
[----:B----4-:R-:W-:Y:S01]  /*6900*/  MOV R11, UR5 ;  /* 0x00000005000b7c02 */ /* 0x010fe20008000f00 */
[----:B------:R-:W-:Y:S02]  /*6910*/  IMAD.U32 R10, RZ, RZ, UR4 ;  /* 0x00000004ff0a7e24 */ /* 0x000fe4000f8e00ff */
[----:B------:R-:W-:Y:S07]  /*6920*/  LEPC R20, `(.L_x_128) ;  /* 0x000000001014794e */ /* 0x000fee0000000000 */
[----:B---3-5:R-:W-:Y:S05]  /*6930*/  CALL.ABS.NOINC R2 ;  /* 0x0000000002007343 */ /* 0x028fea0003c00000 */
.L_x_128:
[----:B------:R-:W-:Y:S01]  /*6940*/  LOP3.LUT P0, RZ, R192, 0x1b0, RZ, 0xc0, !PT ;  /* 0x000001b0c0ff7812 */ /* 0x000fe2000780c0ff */
[----:B------:R-:W-:Y:S11]  /*6950*/  BSSY.RECONVERGENT B6, `(.L_x_129) ;  /* 0x0000013000067945 */ /* 0x000ff60003800200 */
[----:B------:R-:W-:Y:S01]  /*6960*/  @!UPT UIADD3 URZ, UPT, UPT, URZ, URZ, URZ ;  /* 0x000000fffffff290 */ /* 0x000fe2000fffe0ff */
[----:B------:R-:W-:Y:S05]  /*6970*/  @!P0 BRA `(.L_x_130) ;  /* 0x0000000000408947 */ /* 0x000fea0003800000 */
        /* <DEDUP_REMOVED lines=16> */
.L_x_130:
[----:B------:R-:W-:Y:S05]  /*6a80*/  BSYNC.RECONVERGENT B6 ;  /* 0x0000000000067941 */ /* 0x000fea0003800200 */
.L_x_129:
[----:B------:R-:W-:Y:S01]  /*6a90*/  ISETP.NE.U32.AND P4, PT, R166, RZ, PT ;  /* 0x000000ffa600720c */ /* 0x000fe20003f85070 */
[----:B------:R-:W-:Y:S01]  /*6aa0*/  UISETP.NE.AND UP2, UPT, UR50, URZ, UPT ;  /* 0x000000ff3200728c */ /* 0x000fe2000bf45270 */
[----:B------:R-:W-:Y:S01]  /*6ab0*/  ISETP.NE.U32.AND P2, PT, RZ, UR38, PT ;  /* 0x00000026ff007c0c */ /* 0x000fe2000bf45070 */
[----:B------:R-:W-:Y:S01]  /*6ac0*/  UISETP.NE.U32.AND UP1, UPT, UR44, URZ, UPT ;  /* 0x000000ff2c00728c */ /* 0x000fe2000bf25070 */
[----:B------:R-:W-:Y:S01]  /*6ad0*/  ISETP.NE.AND.EX P4, PT, R167, RZ, PT, P4 ;  /* 0x000000ffa700720c */ /* 0x000fe20003f85340 */
[----:B------:R-:W-:Y:S01]  /*6ae0*/  UPLOP3.LUT UP0, UPT, UPT, UPT, UPT, 0x40, 0x4 ;  /* 0x000000000004789c */ /* 0x000fe20003f0e870 */
[----:B------:R-:W-:Y:S01]  /*6af0*/  ISETP.NE.AND.EX P2, PT, RZ, UR39, PT, P2 ;  /* 0x00000027ff007c0c */ /* 0x000fe2000bf45320 */
[----:B------:R-:W-:Y:S01]  /*6b00*/  UISETP.NE.AND.EX UP1, UPT, UR45, URZ, UPT, UP1 ;  /* 0x000000ff2d00728c */ /* 0x000fe2000bf25310 */
[----:B------:R-:W-:Y:S04]  /*6b10*/  PLOP3.LUT P1, PT, PT, PT, UP2, 0x80, 0x8 ;  /* 0x000000000008781c */ /* 0x000fe80003f2f028 */
[----:B------:R-:W-:Y:S06]  /*6b20*/  @UP2 UPLOP3.LUT UP0, UPT, UPT, UPT, UP1, 0x80, 0x8 ;  /* 0x000000000008289c */ /* 0x000fec0003f0f010 */
[----:B------:R-:W-:Y:S01]  /*6b30*/  PLOP3.LUT P0, PT, PT, PT, UP0, 0x80, 0x8 ;  /* 0x000000000008781c */ /* 0x000fe20003f0f008 */
[----:B------:R-:W-:Y:S01]  /*6b40*/  @!UPT UIADD3 URZ, UPT, UPT, URZ, URZ, URZ ;  /* 0x000000fffffff290 */ /* 0x000fe2000fffe0ff */
[----:B------:R-:W-:Y:S11]  /*6b50*/  BRA.U !UP1, `(.L_x_131) ;  /* 0x0000000109387547 */ /* 0x000ff6000b800000 */
[----:B------:R-:W-:Y:S01]  /*6b60*/  UISETP.NE.U32.AND UP0, UPT, UR38, URZ, UPT ;  /* 0x000000ff2600728c */ /* 0x000fe2000bf05070 */
[----:B------:R-:W-:Y:S02]  /*6b70*/  HFMA2 R0, -RZ, RZ, 0, 5.9604644775390625e-08 ;  /* 0x00000001ff007431 */ /* 0x000fe400000001ff */
[----:B------:R-:W-:Y:S01]  /*6b80*/  IMAD.MOV.U32 R171, RZ, RZ, 0x1 ;  /* 0x00000001ffab7424 */ /* 0x000fe200078e00ff */
[----:B------:R-:W-:Y:S06]  /*6b90*/  UISETP.NE.AND.EX UP0, UPT, UR39, URZ, UPT, UP0 ;  /* 0x000000ff2700728c */ /* 0x000fec000bf05300 */
[----:B------:R-:W-:Y:S05]  /*6ba0*/  PLOP3.LUT P3, PT, PT, PT, UP0, 0x80, 0x8 ;  /* 0x000000000008781c */ /* 0x000fea0003f6f008 */
[----:B------:R-:W1:Y:S01]  /*6bb0*/  @UP0 LDCU.64 UR6, c[0x0][0x888] ;  /* 0x00011100ff0607ac */ /* 0x000e620008000a00 */
[----:B------:R-:W-:Y:S07]  /*6bc0*/  @UP0 UIMAD UR4, UR36, UR44, URZ ;  /* 0x0000002c240402a4 */ /* 0x000fee000f8e02ff */
[----:B------:R-:W-:Y:S01]  /*6bd0*/  @!P3 PRMT R171, R0, 0x7610, R171 ;  /* 0x0000761000abb816 */ /* 0x000fe200000000ab */
[----:B-1----:R-:W-:Y:S03]  /*6be0*/  @UP0 UIMAD.WIDE UR6, UR4, 0x4, UR6 ;  /* 0x00000004040608a5 */ /* 0x002fe6000f8e0206 */
[----:B------:R-:W1:Y:S03]  /*6bf0*/  @!UP0 LDCU UR4, c[0x0][0x880] ;  /* 0x00011000ff0487ac */ /* 0x000e660008000800 */
[----:B------:R-:W-:Y:S01]  /*6c00*/  IMAD.U32 R2, RZ, RZ, UR6 ;  /* 0x00000006ff027e24 */ /* 0x000fe2000f8e00ff */
[----:B------:R-:W-:Y:S05]  /*6c10*/  MOV R3, UR7 ;  /* 0x0000000700037c02 */ /* 0x000fea0008000f00 */
[----:B-----5:R2:W5:Y:S02]  /*6c20*/  @P3 LDG.E R81, desc[UR46][R2.64] ;  /* 0x0000002e02513981 */ /* 0x020564000c1e1900 */
[----:B-12---:R-:W-:Y:S02]  /*6c30*/  @!P3 IMAD.U32 R81, RZ, RZ, UR4 ;  /* 0x00000004ff51be24 */ /* 0x006fe4000f8e00ff */
.L_x_131:
[----:B------:R-:W-:Y:S05]  /*6c40*/  @!P4 BRA `(.L_x_132) ;  /* 0x000000000020c947 */ /* 0x000fea0003800000 */
[----:B------:R-:W-:Y:S04]  /*6c50*/  ISETP.NE.U32.AND P3, PT, R164, RZ, PT ;  /* 0x000000ffa400720c */ /* 0x000fe80003f65070 */
[----:B------:R-:W-:Y:S11]  /*6c60*/  ISETP.NE.AND.EX P3, PT, R165, RZ, PT, P3 ;  /* 0x000000ffa500720c */ /* 0x000ff60003f65330 */
[----:B------:R-:W-:Y:S02]  /*6c70*/  @!UPT UIADD3 URZ, UPT, UPT, URZ, URZ, URZ ;  /* 0x000000fffffff290 */ /* 0x000fe4000fffe0ff */
[----:B------:R-:W1:Y:S01]  /*6c80*/  @P3 LDC.64 R2, c[0x0][0x8a8] ;  /* 0x00022a00ff023b82 */ /* 0x000e620000000a00 */
[----:B------:R-:W-:Y:S04]  /*6c90*/  @P3 IMAD R0, R166, UR36, RZ ;  /* 0x00000024a6003c24 */ /* 0x000fe8000f8e02ff */
[----:B-1----:R-:W-:Y:S05]  /*6ca0*/  @P3 IMAD.WIDE R2, R0, 0x4, R2 ;  /* 0x0000000400023825 */ /* 0x002fea00078e0202 */
[----:B-----5:R1:W5:Y:S02]  /*6cb0*/  @P3 LDG.E R78, desc[UR46][R2.64] ;  /* 0x0000002e024e3981 */ /* 0x020364000c1e1900 */
[----:B-1----:R-:W2:Y:S02]  /*6cc0*/  @!P3 LDC R78, c[0x0][0x8a0] ;  /* 0x00022800ff4ebb82 */ /* 0x002ea40000000800 */
.L_x_132:
[----:B-----5:R-:W-:Y:S01]  /*6cd0*/  FSETP.NEU.AND P4, PT, R81, RZ, PT ;  /* 0x000000ff5100720b */ /* 0x020fe20003f8d000 */
[----:B------:R-:W-:Y:S01]  /*6ce0*/  BSSY B1, `(.L_x_133) ;  /* 0x0000047000017945 */ /* 0x000fe20003800000 */
[----:B------:R-:W-:Y:S01]  /*6cf0*/  SEL R5, RZ, 0xffffffff, P2 ;  /* 0xffffffffff057807 */ /* 0x000fe20001000000 */
[----:B------:R-:W-:Y:S01]  /*6d00*/  IMAD.MOV.U32 R208, RZ, RZ, 0x1 ;  /* 0x00000001ffd07424 */ /* 0x000fe200078e00ff */
[----:B------:R-:W-:Y:S01]  /*6d10*/  LOP3.LUT P3, RZ, R171, 0xff, RZ, 0xc0, !PT ;  /* 0x000000ffabff7812 */ /* 0x000fe2000786c0ff */
[C---:B------:R-:W-:Y:S01]  /*6d20*/  IMAD R80, R76.reuse, 0x80, R79 ;  /* 0x000000804c507824 */ /* 0x040fe200078e024f */
[----:B------:R-:W-:Y:S02]  /*6d30*/  @P1 SEL R0, RZ, 0xffffffff, P4 ;  /* 0xffffffffff001807 */ /* 0x000fe40002000000 */
[----:B------:R-:W-:Y:S02]  /*6d40*/  CS2R R162, SRZ ;  /* 0x0000000000a27805 */ /* 0x000fe4000001ff00 */
[----:B------:R-:W-:Y:S02]  /*6d50*/  LEA R3, R181, UR49, 0x3 ;  /* 0x00000031b5037c11 */ /* 0x000fe4000f8e18ff */
[----:B------:R-:W-:Y:S02]  /*6d60*/  CS2R R160, SRZ ;  /* 0x0000000000a07805 */ /* 0x000fe4000001ff00 */
[----:B------:R-:W-:Y:S02]  /*6d70*/  @P0 SEL R0, R5, R0, !P3 ;  /* 0x0000000005000207 */ /* 0x000fe40005800000 */
[----:B------:R-:W-:Y:S02]  /*6d80*/  CS2R R158, SRZ ;  /* 0x00000000009e7805 */ /* 0x000fe4000001ff00 */
[----:B------:R-:W-:Y:S02]  /*6d90*/  LEA R195, R76, UR49, 0x3 ;  /* 0x000000314cc37c11 */ /* 0x000fe4000f8e18ff */
[----:B------:R-:W-:Y:S02]  /*6da0*/  CS2R R156, SRZ ;  /* 0x00000000009c7805 */ /* 0x000fe4000001ff00 */
[----:B------:R-:W-:Y:S02]  /*6db0*/  @P1 LOP3.LUT R0, R0, 0x1, RZ, 0xc0, !PT ;  /* 0x0000000100001812 */ /* 0x000fe400078ec0ff */
[----:B------:R-:W-:Y:S02]  /*6dc0*/  CS2R R154, SRZ ;  /* 0x00000000009a7805 */ /* 0x000fe4000001ff00 */
[----:B------:R-:W-:Y:S02]  /*6dd0*/  SHF.L.U32 R2, R183, 0x1f, RZ ;  /* 0x0000001fb7027819 */ /* 0x000fe400000006ff */
[----:B------:R-:W-:Y:S02]  /*6de0*/  CS2R R152, SRZ ;  /* 0x0000000000987805 */ /* 0x000fe4000001ff00 */
[----:B------:R-:W-:Y:S02]  /*6df0*/  ISETP.NE.U32.OR P6, PT, R0, 0x1, !P1 ;  /* 0x000000010000780c */ /* 0x000fe40004fc5470 */
[----:B------:R-:W-:Y:S02]  /*6e00*/  CS2R R150, SRZ ;  /* 0x0000000000967805 */ /* 0x000fe4000001ff00 */
[----:B------:R-:W-:Y:S02]  /*6e10*/  PLOP3.LUT P2, PT, PT, PT, UP1, 0x80, 0x8 ;  /* 0x000000000008781c */ /* 0x000fe40003f4f018 */
[----:B------:R-:W-:Y:S02]  /*6e20*/  CS2R R148, SRZ ;  /* 0x0000000000947805 */ /* 0x000fe4000001ff00 */
[----:B------:R-:W-:Y:S02]  /*6e30*/  SEL R0, RZ, 0xffffffff, P4 ;  /* 0xffffffffff007807 */ /* 0x000fe40002000000 */
[----:B------:R-:W-:Y:S03]  /*6e40*/  P2R R184, PR, RZ, 0x40 ;  /* 0x00000040ffb87803 */ /* 0x000fe60000000000 */
[----:B------:R-:W-:Y:S04]  /*6e50*/  @P6 SHF.L.U32 R4, R180, 0x1f, RZ ;  /* 0x0000001fb4046819 */ /* 0x000fe800000006ff */
[----:B------:R-:W-:Y:S01]  /*6e60*/  @P2 SEL R0, R5, R0, !P3 ;  /* 0x0000000005002207 */ /* 0x000fe20005800000 */
[----:B------:R-:W1:Y:S03]  /*6e70*/  @P6 SYNCS.PHASECHK.TRANS64.TRYWAIT P1, [R3+URZ+0x200], R4 ;  /* 0x00020004030065a7 */ /* 0x000e6600080211ff */
[----:B------:R-:W-:Y:S04]  /*6e80*/  LOP3.LUT R0, R0, 0x1, RZ, 0xc0, !PT ;  /* 0x0000000100007812 */ /* 0x000fe800078ec0ff */
[----:B------:R-:W-:Y:S04]  /*6e90*/  ISETP.NE.U32.AND P5, PT, R0, 0x1, PT ;  /* 0x000000010000780c */ /* 0x000fe80003fa5070 */
[----:B------:R-:W-:Y:S01]  /*6ea0*/  P2R R209, PR, RZ, 0x20 ;  /* 0x00000020ffd17803 */ /* 0x000fe20000000000 */
[----:B------:R3:W4:Y:S01]  /*6eb0*/  SYNCS.PHASECHK.TRANS64.TRYWAIT P0, [R195+URZ+0x250], R2 ;  /* 0x00025002c30075a7 */ /* 0x00072200080011ff */
[----:B-1----:R-:W-:Y:S01]  /*6ec0*/  @P6 SEL R208, RZ, 0x1, !P1 ;  /* 0x00000001ffd06807 */ /* 0x002fe20004800000 */
[----:B---3--:R-:W-:Y:S06]  /*6ed0*/  @!P6 BRA `(.L_x_134) ;  /* 0x00000000009ce947 */ /* 0x008fec0003800000 */
[----:B------:R-:W-:Y:S01]  /*6ee0*/  @P5 IMAD R6, R181, 0x2000, R190 ;  /* 0x00002000b5065824 */ /* 0x000fe200078e02be */
[----:B------:R-:W-:Y:S01]  /*6ef0*/  ISETP.NE.AND P1, PT, R208, RZ, PT ;  /* 0x000000ffd000720c */ /* 0x000fe20003f25270 */
[----:B------:R-:W-:Y:S01]  /*6f00*/  BSSY B0, `(.L_x_135) ;  /* 0x0000010000007945 */ /* 0x000fe20003800000 */
[----:B------:R-:W-:Y:S01]  /*6f10*/  CS2R R150, SRZ ;  /* 0x0000000000967805 */ /* 0x000fe2000001ff00 */
[--C-:B------:R-:W-:Y:S01]  /*6f20*/  @P5 IMAD R7, R191, -0x10, R6.reuse ;  /* 0xfffffff0bf075824 */ /* 0x100fe200078e0206 */
[----:B------:R-:W-:Y:S01]  /*6f30*/  CS2R R148, SRZ ;  /* 0x0000000000947805 */ /* 0x000fe2000001ff00 */
[----:B------:R-:W-:Y:S01]  /*6f40*/  @P5 IMAD R5, R189, -0x10, R6 ;  /* 0xfffffff0bd055824 */ /* 0x000fe200078e0206 */
[----:B------:R-:W-:Y:S01]  /*6f50*/  CS2R R158, SRZ ;  /* 0x00000000009e7805 */ /* 0x000fe2000001ff00 */
[----:B------:R-:W-:Y:S01]  /*6f60*/  @P5 IMAD R4, R188, 0x10, R7 ;  /* 0x00000010bc045824 */ /* 0x000fe200078e0207 */
[----:B------:R-:W-:Y:S02]  /*6f70*/  CS2R R156, SRZ ;  /* 0x00000000009c7805 */ /* 0x000fe4000001ff00 */
[----:B------:R-:W-:Y:S02]  /*6f80*/  CS2R R154, SRZ ;  /* 0x00000000009a7805 */ /* 0x000fe4000001ff00 */
[----:B------:R-:W-:Y:S02]  /*6f90*/  CS2R R152, SRZ ;  /* 0x0000000000987805 */ /* 0x000fe4000001ff00 */
[----:B------:R-:W-:Y:S02]  /*6fa0*/  CS2R R162, SRZ ;  /* 0x0000000000a27805 */ /* 0x000fe4000001ff00 */
[----:B------:R-:W-:Y:S01]  /*6fb0*/  CS2R R160, SRZ ;  /* 0x0000000000a07805 */ /* 0x000fe2000001ff00 */
[----:B------:R-:W-:Y:S06]  /*6fc0*/  @P1 BRA `(.L_x_136) ;  /* 0x00000000000c1947 */ /* 0x000fec0003800000 */
[----:B------:R-:W-:Y:S04]  /*6fd0*/  SHF.L.U32 R0, R180, 0x1f, RZ ;  /* 0x0000001fb4007819 */ /* 0x000fe800000006ff */
[----:B------:R-:W1:Y:S02]  /*6fe0*/  SYNCS.PHASECHK.TRANS64.TRYWAIT P1, [R3+URZ+0x200], R0 ;  /* 0x00020000030075a7 */ /* 0x000e6400080211ff */
[----:B-1----:R-:W-:Y:S05]  /*6ff0*/  @!P1 BRA `(.L_x_137) ;  /* 0x00000040000c9947 */ /* 0x002fea0003800000 */
.L_x_136:
[----:B------:R-:W-:Y:S05]  /*7000*/  BSYNC B0 ;  /* 0x0000000000007941 */ /* 0x000fea0003800000 */
.L_x_135:
[----:B------:R-:W-:Y:S01]  /*7010*/  ISETP.NE.AND P1, PT, R209, RZ, PT ;  /* 0x000000ffd100720c */ /* 0x000fe20003f25270 */
[----:B-1----:R-:W-:Y:S02]  /*7020*/  VIADD R3, R3, 0x210 ;  /* 0x0000021003037836 */ /* 0x002fe40000000000 */
[----:B------:R-:W-:Y:S02]  /*7030*/  IMAD.U32 R0, RZ, RZ, UR37 ;  /* 0x00000025ff007e24 */ /* 0x000fe4000f8e00ff */
[----:B------:R-:W-:Y:S03]  /*7040*/  VIADD R181, R181, 0x1 ;  /* 0x00000001b5b57836 */ /* 0x000fe60000000000 */
[----:B------:R-:W-:Y:S05]  /*7050*/  PRMT R0, R0, 0x654, R3 ;  /* 0x0000065400007816 */ /* 0x000fea0000000003 */
[----:B------:R1:W3:Y:S04]  /*7060*/  @P1 LDS.128 R148, [R6] ;  /* 0x0000000006941984 */ /* 0x0002e80000000c00 */
[----:B------:R1:W1:Y:S04]  /*7070*/  @P1 LDS.128 R156, [R5+0x20] ;  /* 0x00002000059c1984 */ /* 0x0002680000000c00 */
[----:B------:R1:W1:Y:S04]  /*7080*/  @P1 LDS.128 R152, [R7+0x10] ;  /* 0x0000100007981984 */ /* 0x0002680000000c00 */
[----:B------:R1:W1:Y:S01]  /*7090*/  @P1 LDS.128 R160, [R4+0x10] ;  /* 0x0000100004a01984 */ /* 0x0002620000000c00 */
[C---:B------:R-:W-:Y:S01]  /*70a0*/  ISETP.NE.AND P1, PT, R181.reuse, 0x2, PT ;  /* 0x00000002b500780c */ /* 0x040fe20003f25270 */
[----:B------:R-:W-:Y:S01]  /*70b0*/  @!PT LDS RZ, [RZ] ;  /* 0x00000000fffff984 */ /* 0x000fe20000000800 */
[----:B------:R-:W-:Y:S01]  /*70c0*/  @!PT LDS RZ, [RZ] ;  /* 0x00000000fffff984 */ /* 0x000fe20000000800 */
[----:B------:R-:W-:Y:S01]  /*70d0*/  @!PT LDS RZ, [RZ] ;  /* 0x00000000fffff984 */ /* 0x000fe20000000800 */
[----:B------:R-:W-:Y:S01]  /*70e0*/  @!PT LDS RZ, [RZ] ;  /* 0x00000000fffff984 */ /* 0x000fe20000000800 */
[----:B------:R5:W-:Y:S06]  /*70f0*/  MEMBAR.ALL.CTA ;  /* 0x0000000000007992 */ /* 0x000bec0000008000 */
[----:B-----5:R-:W5:Y:S01]  /*7100*/  FENCE.VIEW.ASYNC.S ;  /* 0x00000000000073c6 */ /* 0x020f620000000000 */
[----:B------:R-:W-:Y:S02]  /*7110*/  SEL R3, RZ, 0x1, P1 ;  /* 0x00000001ff037807 */ /* 0x000fe40000800000 */
[----:B------:R-:W-:Y:S02]  /*7120*/  SEL R181, R181, RZ, P1 ;  /* 0x000000ffb5b57207 */ /* 0x000fe40000800000 */
[----:B------:R-:W-:Y:S01]  /*7130*/  LOP3.LUT R180, R180, R3, RZ, 0x3c, !PT ;  /* 0x00000003b4b47212 */ /* 0x000fe200078e3cff */
[----:B-----5:R1:W-:Y:S06]  /*7140*/  SYNCS.ARRIVE.TRANS64.RED.A1T0 RZ, [R0+URZ], RZ ;  /* 0x000000ff00ff79a7 */ /* 0x0203ec00081004ff */
.L_x_134:
[----:B------:R-:W-:Y:S05]  /*7150*/  BSYNC B1 ;  /* 0x0000000000017941 */ /* 0x000fea0003800000 */
.L_x_133:
[----:B-1----:R-:W-:Y:S04]  /*7160*/  SHF.R.U32.HI R0, RZ, 0x15, R80 ;  /* 0x00000015ff007819 */ /* 0x002fe80000011650 */
[----:B------:R-:W-:Y:S01]  /*7170*/  LOP3.LUT P1, RZ, R0, 0x3, R173, 0x48, !PT ;  /* 0x0000000300ff7812 */ /* 0x000fe200078248ad */
[----:B------:R-:W-:Y:S01]  /*7180*/  @!UPT UIADD3 URZ, UPT, UPT, URZ, URZ, URZ ;  /* 0x000000fffffff290 */ /* 0x000fe2000fffe0ff */
[----:B----4-:R-:W-:Y:S11]  /*7190*/  @P0 BRA `(.L_x_138) ;  /* 0x0000000000080947 */ /* 0x010ff60003800000 */
[----:B------:R-:W1:Y:S02]  /*71a0*/  SYNCS.PHASECHK.TRANS64.TRYWAIT P0, [R195+URZ+0x250], R2 ;  /* 0x00025002c30075a7 */ /* 0x000e6400080011ff */
[----:B-1----:R-:W-:Y:S05]  /*71b0*/  @!P0 BRA `(.L_x_139) ;  /* 0x0000003c00b08947 */ /* 0x002fea0003800000 */
.L_x_138:
[----:B------:R-:W-:Y:S04]  /*71c0*/  BSSY.RECONVERGENT B6, `(.L_x_140) ;  /* 0x0000012000067945 */ /* 0x000fe80003800200 */
[----:B------:R-:W-:Y:S05]  /*71d0*/  @!P1 BRA `(.L_x_141) ;  /* 0x0000000000409947 */ /* 0x000fea0003800000 */
[----:B------:R-:W4:Y:S01]  /*71e0*/  LDCU.64 UR8, c[0x4][0x70] ;  /* 0x01000e00ff0877ac */ /* 0x000f220008000a00 */
[----:B------:R-:W-:Y:S01]  /*71f0*/  MOV R3, 0x0 ;  /* 0x0000000000037802 */ /* 0x000fe20000000f00 */
[----:B------:R-:W-:Y:S02]  /*7200*/  HFMA2 R12, -RZ, RZ, 0, 5.9604644775390625e-08 ;  /* 0x00000001ff0c7431 */ /* 0x000fe400000001ff */
[----:B------:R-:W-:Y:S02]  /*7210*/  IMAD.MOV.U32 R8, RZ, RZ, 0x192 ;  /* 0x00000192ff087424 */ /* 0x000fe400078e00ff */
[----:B------:R-:W-:Y:S01]  /*7220*/  IMAD.MOV.U32 R13, RZ, RZ, RZ ;  /* 0x000000ffff0d7224 */ /* 0x000fe200078e00ff */
[----:B------:R-:W5:Y:S01]  /*7230*/  LDCU.64 UR6, c[0x4][0x78] ;  /* 0x01000f00ff0677ac */ /* 0x000f620008000a00 */
[----:B-1----:R-:W1:Y:S01]  /*7240*/  LDC.64 R2, c[0x4][R3] ;  /* 0x0100000003027b82 */ /* 0x002e620000000a00 */
[----:B------:R-:W2:Y:S01]  /*7250*/  LDCU.64 UR4, c[0x4][0x10] ;  /* 0x01000200ff0477ac */ /* 0x000ea20008000a00 */
[----:B----4-:R-:W-:Y:S01]  /*7260*/  MOV R5, UR9 ;  /* 0x0000000900057c02 */ /* 0x010fe20008000f00 */
[----:B------:R-:W-:Y:S01]  /*7270*/  IMAD.U32 R4, RZ, RZ, UR8 ;  /* 0x00000008ff047e24 */ /* 0x000fe2000f8e00ff */
[----:B-----5:R-:W-:Y:S01]  /*7280*/  MOV R7, UR7 ;  /* 0x0000000700077c02 */ /* 0x020fe20008000f00 */
[----:B------:R-:W-:Y:S01]  /*7290*/  IMAD.U32 R6, RZ, RZ, UR6 ;  /* 0x00000006ff067e24 */ /* 0x000fe2000f8e00ff */
[----:B--2---:R-:W-:Y:S01]  /*72a0*/  MOV R11, UR5 ;  /* 0x00000005000b7c02 */ /* 0x004fe20008000f00 */
[----:B------:R-:W-:Y:S02]  /*72b0*/  IMAD.U32 R10, RZ, RZ, UR4 ;  /* 0x00000004ff0a7e24 */ /* 0x000fe4000f8e00ff */
[----:B------:R-:W-:Y:S07]  /*72c0*/  LEPC R20, `(.L_x_141) ;  /* 0x000000001014794e */ /* 0x000fee0000000000 */
[----:B-1-3--:R-:W-:Y:S05]  /*72d0*/  CALL.ABS.NOINC R2 ;  /* 0x0000000002007343 */ /* 0x00afea0003c00000 */
.L_x_141:
[----:B------:R-:W-:Y:S05]  /*72e0*/  BSYNC.RECONVERGENT B6 ;  /* 0x0000000000067941 */ /* 0x000fea0003800200 */
.L_x_140:
[-C--:B---3--:R-:W-:Y:S01]  /*72f0*/  F2FP.F16.E4M3.UNPACK_B R83, R148.reuse ;  /* 0x00000094ff53723e */ /* 0x088fe200020006ff */
[----:B------:R-:W-:Y:S05]  /*7300*/  WARPSYNC.ALL ;  /* 0x0000000000007948 */ /* 0x000fea0003800000 */
[----:B------:R-:W-:Y:S01]  /*7310*/  R2UR UR4, R80 ;  /* 0x00000000500472ca */ /* 0x000fe200000e0000 */
[--C-:B------:R-:W-:Y:S01]  /*7320*/  HADD2.F32 R82, -RZ, R83.reuse.H0_H0 ;  /* 0x20000053ff527230 */ /* 0x100fe20000004100 */
[----:B------:R-:W-:Y:S01]  /*7330*/  F2FP.F16.E4M3.UNPACK_B R85, R148.H1 ;  /* 0x00000094ff55723e */ /* 0x000fe200030006ff */
[----:B------:R-:W-:Y:S01]  /*7340*/  HADD2.F32 R83, -RZ, R83.H1_H1 ;  /* 0x30000053ff537230 */ /* 0x000fe20000004100 */
[-C--:B------:R-:W-:Y:S01]  /*7350*/  F2FP.F16.E4M3.UNPACK_B R87, R149.reuse ;  /* 0x00000095ff57723e */ /* 0x080fe200020006ff */
[----:B------:R-:W-:Y:S01]  /*7360*/  BSSY.RECONVERGENT B0, `(.L_x_142) ;  /* 0x000011d000007945 */ /* 0x000fe20003800200 */
[----:B------:R-:W-:Y:S01]  /*7370*/  F2FP.F16.E4M3.UNPACK_B R89, R149.H1 ;  /* 0x00000095ff59723e */ /* 0x000fe200030006ff */
[----:B------:R-:W-:Y:S01]  /*7380*/  HADD2.F32 R84, -RZ, R85.H0_H0 ;  /* 0x20000055ff547230 */ /* 0x000fe20000004100 */
[-C--:B------:R-:W-:Y:S01]  /*7390*/  F2FP.F16.E4M3.UNPACK_B R91, R150.reuse ;  /* 0x00000096ff5b723e */ /* 0x080fe200020006ff */
[----:B------:R-:W-:Y:S01]  /*73a0*/  HADD2.F32 R88, -RZ, R87.H1_H1 ;  /* 0x30000057ff587230 */ /* 0x000fe20000004100 */
[----:B------:R-:W-:Y:S01]  /*73b0*/  F2FP.F16.E4M3.UNPACK_B R93, R150.H1 ;  /* 0x00000096ff5d723e */ /* 0x000fe200030006ff */
[----:B------:R-:W-:Y:S01]  /*73c0*/  HADD2.F32 R86, -RZ, R85.H1_H1 ;  /* 0x30000055ff567230 */ /* 0x000fe20000004100 */
[-C--:B------:R-:W-:Y:S01]  /*73d0*/  F2FP.F16.E4M3.UNPACK_B R95, R151.reuse ;  /* 0x00000097ff5f723e */ /* 0x080fe200020006ff */
[----:B------:R-:W2:Y:S01]  /*73e0*/  LDTM.x64 R4, tmem[UR4] ;  /* 0x00000004000479ee */ /* 0x000ea20008340000 */
[----:B------:R-:W-:Y:S01]  /*73f0*/  F2FP.F16.E4M3.UNPACK_B R97, R151.H1 ;  /* 0x00000097ff61723e */ /* 0x000fe200030006ff */
[----:B------:R-:W-:Y:S01]  /*7400*/  HADD2.F32 R85, -RZ, R87.H0_H0 ;  /* 0x20000057ff557230 */ /* 0x000fe20000004100 */
[-C--:B------:R-:W-:Y:S01]  /*7410*/  F2FP.F16.E4M3.UNPACK_B R99, R152.reuse ;  /* 0x00000098ff63723e */ /* 0x080fe200020006ff */
[----:B------:R-:W-:Y:S01]  /*7420*/  HADD2.F32 R87, -RZ, R89.H0_H0 ;  /* 0x20000059ff577230 */ /* 0x000fe20000004100 */
[----:B------:R-:W-:Y:S01]  /*7430*/  F2FP.F16.E4M3.UNPACK_B R101, R152.H1 ;  /* 0x00000098ff65723e */ /* 0x000fe200030006ff */
[----:B------:R-:W-:Y:S01]  /*7440*/  HADD2.F32 R92, -RZ, R91.H1_H1 ;  /* 0x3000005bff5c7230 */ /* 0x000fe20000004100 */
[----:B------:R-:W-:Y:S01]  /*7450*/  ISETP.NE.AND P6, PT, R184, RZ, PT ;  /* 0x000000ffb800720c */ /* 0x000fe20003fc5270 */
[----:B------:R-:W-:Y:S01]  /*7460*/  HADD2.F32 R96, -RZ, R95.H1_H1 ;  /* 0x3000005fff607230 */ /* 0x000fe20000004100 */
[----:B------:R-:W-:Y:S01]  /*7470*/  SHF.L.U32 R211, R176, 0x4, RZ ;  /* 0x00000004b0d37819 */ /* 0x000fe200000006ff */
[----:B------:R-:W-:Y:S01]  /*7480*/  HADD2.F32 R100, -RZ, R99.H1_H1 ;  /* 0x30000063ff647230 */ /* 0x000fe20000004100 */
[----:B------:R-:W-:Y:S01]  /*7490*/  SHF.L.U32 R217, R175, 0x4, RZ ;  /* 0x00000004afd97819 */ /* 0x000fe200000006ff */
[----:B------:R-:W-:Y:S01]  /*74a0*/  HADD2.F32 R90, -RZ, R89.H1_H1 ;  /* 0x30000059ff5a7230 */ /* 0x000fe20000004100 */
[C---:B------:R-:W-:Y:S01]  /*74b0*/  IADD3 R197, PT, PT, R190.reuse, R211, RZ ;  /* 0x000000d3bec57210 */ /* 0x040fe20007ffe0ff */
[----:B------:R-:W-:Y:S01]  /*74c0*/  HADD2.F32 R89, -RZ, R91.H0_H0 ;  /* 0x2000005bff597230 */ /* 0x000fe20000004100 */
[----:B------:R-:W-:Y:S01]  /*74d0*/  IADD3 R199, PT, PT, R190, R217, RZ ;  /* 0x000000d9bec77210 */ /* 0x000fe20007ffe0ff */
[--C-:B------:R-:W-:Y:S01]  /*74e0*/  HADD2.F32 R91, -RZ, R93.reuse.H0_H0 ;  /* 0x2000005dff5b7230 */ /* 0x100fe20000004100 */
[----:B------:R-:W-:Y:S01]  /*74f0*/  SHF.L.U32 R210, R188, 0x4, RZ ;  /* 0x00000004bcd27819 */ /* 0x000fe200000006ff */
[----:B------:R-:W-:Y:S01]  /*7500*/  HADD2.F32 R94, -RZ, R93.H1_H1 ;  /* 0x3000005dff5e7230 */ /* 0x000fe20000004100 */
[----:B------:R-:W-:Y:S01]  /*7510*/  F2FP.F16.E4M3.UNPACK_B R103, R153 ;  /* 0x00000099ff67723e */ /* 0x000fe200020006ff */
[----:B------:R-:W-:Y:S01]  /*7520*/  HADD2.F32 R93, -RZ, R95.H0_H0 ;  /* 0x2000005fff5d7230 */ /* 0x000fe20000004100 */
[----:B------:R-:W-:Y:S01]  /*7530*/  IADD3 R198, PT, PT, R210, R197, RZ ;  /* 0x000000c5d2c67210 */ /* 0x000fe20007ffe0ff */
[----:B------:R-:W-:Y:S01]  /*7540*/  HADD2.F32 R95, -RZ, R97.H0_H0 ;  /* 0x20000061ff5f7230 */ /* 0x000fe20000004100 */
[----:B------:R-:W-:Y:S01]  /*7550*/  F2FP.F16.E4M3.UNPACK_B R105, R153.H1 ;  /* 0x00000099ff69723e */ /* 0x000fe200030006ff */
[C---:B--2---:R-:W-:Y:S01]  /*7560*/  FMUL R0, R78.reuse, R4 ;  /* 0x000000044e007220 */ /* 0x044fe20000400000 */
[C---:B-1----:R-:W-:Y:S01]  /*7570*/  FMUL R2, R78.reuse, R5 ;  /* 0x000000054e027220 */ /* 0x042fe20000400000 */
[C---:B------:R-:W-:Y:S01]  /*7580*/  FMUL R4, R78.reuse, R8 ;  /* 0x000000084e047220 */ /* 0x040fe20000400000 */
[C---:B------:R-:W-:Y:S01]  /*7590*/  FMUL R5, R78.reuse, R9 ;  /* 0x000000094e057220 */ /* 0x040fe20000400000 */
[C---:B------:R-:W-:Y:S01]  /*75a0*/  FFMA R0, R81.reuse, R82, R0 ;  /* 0x0000005251007223 */ /* 0x040fe20000000000 */
[C---:B------:R-:W-:Y:S01]  /*75b0*/  FFMA R2, R81.reuse, R83, R2 ;  /* 0x0000005351027223 */ /* 0x040fe20000000002 */
[C---:B------:R-:W-:Y:S01]  /*75c0*/  FMUL R8, R78.reuse, R12 ;  /* 0x0000000c4e087220 */ /* 0x040fe20000400000 */
[C---:B------:R-:W-:Y:S01]  /*75d0*/  FMUL R9, R78.reuse, R13 ;  /* 0x0000000d4e097220 */ /* 0x040fe20000400000 */
[C---:B------:R-:W-:Y:S01]  /*75e0*/  FMUL R12, R78.reuse, R16 ;  /* 0x000000104e0c7220 */ /* 0x040fe20000400000 */
[C---:B------:R-:W-:Y:S01]  /*75f0*/  FMUL R13, R78.reuse, R17 ;  /* 0x000000114e0d7220 */ /* 0x040fe20000400000 */
[C---:B------:R-:W-:Y:S01]  /*7600*/  FMUL R16, R78.reuse, R20 ;  /* 0x000000144e107220 */ /* 0x040fe20000400000 */
[C---:B------:R-:W-:Y:S01]  /*7610*/  FMUL R17, R78.reuse, R21 ;  /* 0x000000154e117220 */ /* 0x040fe20000400000 */
[----:B------:R-:W-:Y:S02]  /*7620*/  HADD2.F32 R104, -RZ, R103.H1_H1 ;  /* 0x30000067ff687230 */ /* 0x000fe40000004100 */
[C---:B------:R-:W-:Y:S01]  /*7630*/  FMUL R20, R78.reuse, R24 ;  /* 0x000000184e147220 */ /* 0x040fe20000400000 */
[C---:B------:R-:W-:Y:S01]  /*7640*/  FMUL R21, R78.reuse, R25 ;  /* 0x000000194e157220 */ /* 0x040fe20000400000 */
[C---:B------:R-:W-:Y:S01]  /*7650*/  FMUL R24, R78.reuse, R28 ;  /* 0x0000001c4e187220 */ /* 0x040fe20000400000 */
[C---:B------:R-:W-:Y:S01]  /*7660*/  FMUL R25, R78.reuse, R29 ;  /* 0x0000001d4e197220 */ /* 0x040fe20000400000 */
[C---:B------:R-:W-:Y:S01]  /*7670*/  FMUL R28, R78.reuse, R32 ;  /* 0x000000204e1c7220 */ /* 0x040fe20000400000 */
[C---:B------:R-:W-:Y:S01]  /*7680*/  FMUL R29, R78.reuse, R33 ;  /* 0x000000214e1d7220 */ /* 0x040fe20000400000 */
[C---:B------:R-:W-:Y:S01]  /*7690*/  FMUL R32, R78.reuse, R36 ;  /* 0x000000244e207220 */ /* 0x040fe20000400000 */
[----:B------:R-:W-:Y:S01]  /*76a0*/  F2FP.F16.E4M3.UNPACK_B R107, R154 ;  /* 0x0000009aff6b723e */ /* 0x000fe200020006ff */
[C---:B------:R-:W-:Y:S01]  /*76b0*/  FMUL R33, R78.reuse, R37 ;  /* 0x000000254e217220 */ /* 0x040fe20000400000 */
[C---:B------:R-:W-:Y:S01]  /*76c0*/  FMUL R36, R78.reuse, R40 ;  /* 0x000000284e247220 */ /* 0x040fe20000400000 */
[----:B------:R-:W-:Y:S01]  /*76d0*/  F2FP.F16.E4M3.UNPACK_B R109, R154.H1 ;  /* 0x0000009aff6d723e */ /* 0x000fe200030006ff */
[C---:B------:R-:W-:Y:S01]  /*76e0*/  FMUL R37, R78.reuse, R41 ;  /* 0x000000294e257220 */ /* 0x040fe20000400000 */
[----:B------:R-:W-:Y:S02]  /*76f0*/  HADD2.F32 R108, -RZ, R107.H1_H1 ;  /* 0x3000006bff6c7230 */ /* 0x000fe40000004100 */
        /* <DEDUP_REMOVED lines=26> */
[C---:B------:R-:W-:Y:S01]  /*78a0*/  FFMA R3, R81.reuse, R84, R3 ;  /* 0x0000005451037223 */ /* 0x040fe20000000003 */
[C---:B------:R-:W-:Y:S01]  /*78b0*/  FFMA R7, R81.reuse, R86, R7 ;  /* 0x0000005651077223 */ /* 0x040fe20000000007 */
[----:B------:R-:W-:Y:S01]  /*78c0*/  F2FP.F16.E4M3.UNPACK_B R127, R159 ;  /* 0x0000009fff7f723e */ /* 0x000fe200020006ff */
[C---:B------:R-:W-:Y:S01]  /*78d0*/  FFMA R4, R81.reuse, R85, R4 ;  /* 0x0000005551047223 */ /* 0x040fe20000000004 */
[C---:B------:R-:W-:Y:S01]  /*78e0*/  FFMA R5, R81.reuse, R88, R5 ;  /* 0x0000005851057223 */ /* 0x040fe20000000005 */
[----:B------:R-:W-:Y:S01]  /*78f0*/  F2FP.F16.E4M3.UNPACK_B R129, R159.H1 ;  /* 0x0000009fff81723e */ /* 0x000fe200030006ff */
[----:B------:R-:W-:Y:S01]  /*7900*/  FFMA R6, R81, R87, R6 ;  /* 0x0000005751067223 */ /* 0x000fe20000000006 */
[----:B------:R-:W-:Y:S01]  /*7910*/  F2FP.SATFINITE.E4M3.F32.PACK_AB_MERGE_C R185, R7, R3, RZ ;  /* 0x0000000307b9723e */ /* 0x000fe200048070ff */
[----:B------:R-:W-:Y:S02]  /*7920*/  HADD2.F32 R124, -RZ, R123.H1_H1 ;  /* 0x3000007bff7c7230 */ /* 0x000fe40000004100 */
[----:B------:R-:W-:Y:S01]  /*7930*/  FMUL R11, R78, R11 ;  /* 0x0000000b4e0b7220 */ /* 0x000fe20000400000 */
[----:B------:R-:W-:Y:S01]  /*7940*/  HADD2.F32 R128, -RZ, R127.H1_H1 ;  /* 0x3000007fff807230 */ /* 0x000fe20000004100 */
[----:B------:R-:W-:Y:S01]  /*7950*/  F2FP.SATFINITE.E4M3.F32.PACK_AB_MERGE_C R184, R2, R0, R185 ;  /* 0x0000000002b8723e */ /* 0x000fe200048070b9 */
[C---:B------:R-:W-:Y:S01]  /*7960*/  FMUL R10, R78.reuse, R14 ;  /* 0x0000000e4e0a7220 */ /* 0x040fe20000400000 */
[C---:B------:R-:W-:Y:S01]  /*7970*/  FFMA R11, R81.reuse, R90, R11 ;  /* 0x0000005a510b7223 */ /* 0x040fe2000000000b */
[C---:B------:R-:W-:Y:S01]  /*7980*/  FFMA R8, R81.reuse, R89, R8 ;  /* 0x0000005951087223 */ /* 0x040fe20000000008 */
[----:B------:R-:W-:Y:S01]  /*7990*/  FFMA R9, R81, R92, R9 ;  /* 0x0000005c51097223 */ /* 0x000fe20000000009 */
[----:B------:R-:W-:Y:S01]  /*79a0*/  F2FP.F16.E4M3.UNPACK_B R131, R160 ;  /* 0x000000a0ff83723e */ /* 0x000fe200020006ff */
[----:B------:R-:W-:Y:S01]  /*79b0*/  HADD2.F32 R98, -RZ, R97.H1_H1 ;  /* 0x30000061ff627230 */ /* 0x000fe20000004100 */
[----:B------:R-:W-:Y:S01]  /*79c0*/  F2FP.SATFINITE.E4M3.F32.PACK_AB_MERGE_C R186, R11, R6, RZ ;  /* 0x000000060bba723e */ /* 0x000fe200048070ff */
[----:B------:R-:W-:Y:S01]  /*79d0*/  FFMA R10, R81, R91, R10 ;  /* 0x0000005b510a7223 */ /* 0x000fe2000000000a */
[----:B------:R-:W-:Y:S02]  /*79e0*/  HADD2.F32 R97, -RZ, R99.H0_H0 ;  /* 0x20000063ff617230 */ /* 0x000fe40000004100 */
[C---:B------:R-:W-:Y:S01]  /*79f0*/  FMUL R15, R78.reuse, R15 ;  /* 0x0000000f4e0f7220 */ /* 0x040fe20000400000 */
[----:B------:R-:W-:Y:S01]  /*7a00*/  F2FP.SATFINITE.E4M3.F32.PACK_AB_MERGE_C R185, R5, R4, R186 ;  /* 0x0000000405b9723e */ /* 0x000fe200048070ba */
[----:B------:R-:W-:Y:S02]  /*7a10*/  HADD2.F32 R132, -RZ, R131.H1_H1 ;  /* 0x30000083ff847230 */ /* 0x000fe40000004100 */
[C---:B------:R-:W-:Y:S01]  /*7a20*/  FMUL R14, R78.reuse, R18 ;  /* 0x000000124e0e7220 */ /* 0x040fe20000400000 */
[C---:B------:R-:W-:Y:S01]  /*7a30*/  FFMA R15, R81.reuse, R94, R15 ;  /* 0x0000005e510f7223 */ /* 0x040fe2000000000f */
[C---:B------:R-:W-:Y:S01]  /*7a40*/  FFMA R12, R81.reuse, R93, R12 ;  /* 0x0000005d510c7223 */ /* 0x040fe2000000000c */
[----:B------:R-:W-:Y:S01]  /*7a50*/  FFMA R13, R81, R96, R13 ;  /* 0x00000060510d7223 */ /* 0x000fe2000000000d */
[----:B------:R-:W-:Y:S01]  /*7a60*/  F2FP.F16.E4M3.UNPACK_B R133, R160.H1 ;  /* 0x000000a0ff85723e */ /* 0x000fe200030006ff */
[--C-:B------:R-:W-:Y:S01]  /*7a70*/  HADD2.F32 R99, -RZ, R101.reuse.H0_H0 ;  /* 0x20000065ff637230 */ /* 0x100fe20000004100 */
[----:B------:R-:W-:Y:S01]  /*7a80*/  F2FP.SATFINITE.E4M3.F32.PACK_AB_MERGE_C R186, R15, R10, RZ ;  /* 0x0000000a0fba723e */ /* 0x000fe200048070ff */
[----:B------:R-:W-:Y:S01]  /*7a90*/  FFMA R14, R81, R95, R14 ;  /* 0x0000005f510e7223 */ /* 0x000fe2000000000e */
[C---:B------:R-:W-:Y:S01]  /*7aa0*/  FMUL R19, R78.reuse, R19 ;  /* 0x000000134e137220 */ /* 0x040fe20000400000 */
[----:B------:R-:W-:Y:S01]  /*7ab0*/  HADD2.F32 R102, -RZ, R101.H1_H1 ;  /* 0x30000065ff667230 */ /* 0x000fe20000004100 */
[----:B------:R-:W-:Y:S01]  /*7ac0*/  F2FP.SATFINITE.E4M3.F32.PACK_AB_MERGE_C R186, R9, R8, R186 ;  /* 0x0000000809ba723e */ /* 0x000fe200048070ba */
[----:B------:R-:W-:Y:S02]  /*7ad0*/  HADD2.F32 R101, -RZ, R103.H0_H0 ;  /* 0x20000067ff657230 */ /* 0x000fe40000004100 */
[C---:B------:R-:W-:Y:S01]  /*7ae0*/  FFMA R19, R81.reuse, R98, R19 ;  /* 0x0000006251137223 */ /* 0x040fe20000000013 */
[C---:B------:R-:W-:Y:S01]  /*7af0*/  FFMA R16, R81.reuse, R97, R16 ;  /* 0x0000006151107223 */ /* 0x040fe20000000010 */
[----:B------:R-:W-:Y:S01]  /*7b00*/  FFMA R17, R81, R100, R17 ;  /* 0x0000006451117223 */ /* 0x000fe20000000011 */
[C---:B------:R-:W-:Y:S01]  /*7b10*/  FMUL R18, R78.reuse, R22 ;  /* 0x000000164e127220 */ /* 0x040fe20000400000 */
[----:B------:R-:W-:Y:S01]  /*7b20*/  F2FP.F16.E4M3.UNPACK_B R135, R161 ;  /* 0x000000a1ff87723e */ /* 0x000fe200020006ff */
        /* <DEDUP_REMOVED lines=10> */
[----:B------:R1:W-:Y:S01]  /*7bd0*/  STS.128 [R172+UR49+0x4400], R184 ;  /* 0x004400b8ac007988 */ /* 0x0003e20008000c31 */
[----:B------:R-:W-:Y:S01]  /*7be0*/  HADD2.F32 R136, -RZ, R135.H1_H1 ;  /* 0x30000087ff887230 */ /* 0x000fe20000004100 */
[----:B------:R-:W-:Y:S01]  /*7bf0*/  F2FP.SATFINITE.E4M3.F32.PACK_AB_MERGE_C R200, R23, R18, RZ ;  /* 0x0000001217c8723e */ /* 0x000fe200048070ff */
[C---:B------:R-:W-:Y:S01]  /*7c00*/  FMUL R22, R78.reuse, R26 ;  /* 0x0000001a4e167220 */ /* 0x040fe20000400000 */
[C---:B------:R-:W-:Y:S01]  /*7c10*/  FMUL R27, R78.reuse, R27 ;  /* 0x0000001b4e1b7220 */ /* 0x040fe20000400000 */
[--C-:B------:R-:W-:Y:S01]  /*7c20*/  HADD2.F32 R107, -RZ, R109.reuse.H0_H0 ;  /* 0x2000006dff6b7230 */ /* 0x100fe20000004100 */
[----:B------:R-:W-:Y:S01]  /*7c30*/  F2FP.SATFINITE.E4M3.F32.PACK_AB_MERGE_C R200, R17, R16, R200 ;  /* 0x0000001011c8723e */ /* 0x000fe200048070c8 */
[C---:B------:R-:W-:Y:S01]  /*7c40*/  FFMA R22, R81.reuse, R103, R22 ;  /* 0x0000006751167223 */ /* 0x040fe20000000016 */
[C---:B------:R-:W-:Y:S01]  /*7c50*/  FFMA R27, R81.reuse, R106, R27 ;  /* 0x0000006a511b7223 */ /* 0x040fe2000000001b */
[C---:B------:R-:W-:Y:S01]  /*7c60*/  FFMA R24, R81.reuse, R105, R24 ;  /* 0x0000006951187223 */ /* 0x040fe20000000018 */
[----:B------:R-:W-:Y:S01]  /*7c70*/  F2FP.F16.E4M3.UNPACK_B R137, R161.H1 ;  /* 0x000000a1ff89723e */ /* 0x000fe200030006ff */
[----:B------:R-:W-:Y:S02]  /*7c80*/  HADD2.F32 R110, -RZ, R109.H1_H1 ;  /* 0x3000006dff6e7230 */ /* 0x000fe40000004100 */
[----:B------:R-:W-:Y:S01]  /*7c90*/  FFMA R25, R81, R108, R25 ;  /* 0x0000006c51197223 */ /* 0x000fe20000000019 */
[----:B------:R-:W-:Y:S01]  /*7ca0*/  F2FP.SATFINITE.E4M3.F32.PACK_AB_MERGE_C R201, R27, R22, RZ ;  /* 0x000000161bc9723e */ /* 0x000fe200048070ff */
[----:B------:R-:W-:Y:S02]  /*7cb0*/  HADD2.F32 R109, -RZ, R111.H0_H0 ;  /* 0x2000006fff6d7230 */ /* 0x000fe40000004100 */
[C---:B------:R-:W-:Y:S01]  /*7cc0*/  FMUL R26, R78.reuse, R30 ;  /* 0x0000001e4e1a7220 */ /* 0x040fe20000400000 */
[C---:B------:R-:W-:Y:S01]  /*7cd0*/  FMUL R31, R78.reuse, R31 ;  /* 0x0000001f4e1f7220 */ /* 0x040fe20000400000 */
[--C-:B------:R-:W-:Y:S01]  /*7ce0*/  HADD2.F32 R111, -RZ, R113.reuse.H0_H0 ;  /* 0x20000071ff6f7230 */ /* 0x100fe20000004100 */
[----:B------:R-:W-:Y:S01]  /*7cf0*/  F2FP.SATFINITE.E4M3.F32.PACK_AB_MERGE_C R201, R21, R20, R201 ;  /* 0x0000001415c9723e */ /* 0x000fe200048070c9 */
[C---:B------:R-:W-:Y:S01]  /*7d00*/  FFMA R26, R81.reuse, R107, R26 ;  /* 0x0000006b511a7223 */ /* 0x040fe2000000001a */
[C---:B------:R-:W-:Y:S01]  /*7d10*/  FFMA R31, R81.reuse, R110, R31 ;  /* 0x0000006e511f7223 */ /* 0x040fe2000000001f */
[C---:B------:R-:W-:Y:S01]  /*7d20*/  FFMA R28, R81.reuse, R109, R28 ;  /* 0x0000006d511c7223 */ /* 0x040fe2000000001c */
[----:B------:R-:W-:Y:S01]  /*7d30*/  F2FP.F16.E4M3.UNPACK_B R139, R162 ;  /* 0x000000a2ff8b723e */ /* 0x000fe200020006ff */
[----:B------:R-:W-:Y:S02]  /*7d40*/  HADD2.F32 R114, -RZ, R113.H1_H1 ;  /* 0x30000071ff727230 */ /* 0x000fe40000004100 */
[----:B------:R-:W-:Y:S01]  /*7d50*/  FFMA R29, R81, R112, R29 ;  /* 0x00000070511d7223 */ /* 0x000fe2000000001d */
[----:B------:R-:W-:Y:S01]  /*7d60*/  F2FP.SATFINITE.E4M3.F32.PACK_AB_MERGE_C R202, R31, R26, RZ ;  /* 0x0000001a1fca723e */ /* 0x000fe200048070ff */
[----:B------:R-:W-:Y:S02]  /*7d70*/  HADD2.F32 R113, -RZ, R115.H0_H0 ;  /* 0x20000073ff717230 */ /* 0x000fe40000004100 */
[C---:B------:R-:W-:Y:S01]  /*7d80*/  FMUL R30, R78.reuse, R34 ;  /* 0x000000224e1e7220 */ /* 0x040fe20000400000 */
[----:B------:R-:W-:Y:S01]  /*7d90*/  HADD2.F32 R140, -RZ, R139.H1_H1 ;  /* 0x3000008bff8c7230 */ /* 0x000fe20000004100 */
[----:B------:R-:W-:Y:S01]  /*7da0*/  F2FP.SATFINITE.E4M3.F32.PACK_AB_MERGE_C R202, R25, R24, R202 ;  /* 0x0000001819ca723e */ /* 0x000fe200048070ca */
[C---:B------:R-:W-:Y:S01]  /*7db0*/  FMUL R35, R78.reuse, R35 ;  /* 0x000000234e237220 */ /* 0x040fe20000400000 */
[--C-:B------:R-:W-:Y:S02]  /*7dc0*/  HADD2.F32 R115, -RZ, R117.reuse.H0_H0 ;  /* 0x20000075ff737230 */ /* 0x100fe40000004100 */
[C---:B------:R-:W-:Y:S01]  /*7dd0*/  FFMA R30, R81.reuse, R111, R30 ;  /* 0x0000006f511e7223 */ /* 0x040fe2000000001e */
[----:B------:R-:W-:Y:S02]  /*7de0*/  HADD2.F32 R118, -RZ, R117.H1_H1 ;  /* 0x30000075ff767230 */ /* 0x000fe40000004100 */
[C---:B------:R-:W-:Y:S01]  /*7df0*/  FFMA R35, R81.reuse, R114, R35 ;  /* 0x0000007251237223 */ /* 0x040fe20000000023 */
[C---:B------:R-:W-:Y:S01]  /*7e00*/  FFMA R32, R81.reuse, R113, R32 ;  /* 0x0000007151207223 */ /* 0x040fe20000000020 */
[----:B------:R-:W-:Y:S01]  /*7e10*/  F2FP.F16.E4M3.UNPACK_B R141, R162.H1 ;  /* 0x000000a2ff8d723e */ /* 0x000fe200030006ff */
[----:B------:R-:W-:Y:S01]  /*7e20*/  FFMA R33, R81, R116, R33 ;  /* 0x0000007451217223 */ /* 0x000fe20000000021 */
[----:B------:R-:W-:Y:S01]  /*7e30*/  HADD2.F32 R117, -RZ, R119.H0_H0 ;  /* 0x20000077ff757230 */ /* 0x000fe20000004100 */
        /* <DEDUP_REMOVED lines=9> */
[----:B------:R1:W-:Y:S01]  /*7ed0*/  STS.128 [R197+0x4010], R200 ;  /* 0x004010c8c5007388 */ /* 0x0003e20000000c00 */
[----:B------:R-:W-:Y:S01]  /*7ee0*/  FFMA R37, R81, R120, R37 ;  /* 0x0000007851257223 */ /* 0x000fe20000000025 */
[----:B------:R-:W-:Y:S01]  /*7ef0*/  F2FP.SATFINITE.E4M3.F32.PACK_AB_MERGE_C R204, R39, R34, RZ ;  /* 0x0000002227cc723e */ /* 0x000fe200048070ff */
[----:B------:R-:W-:Y:S02]  /*7f00*/  HADD2.F32 R122, -RZ, R121.H1_H1 ;  /* 0x30000079ff7a7230 */ /* 0x000fe40000004100 */
[C---:B------:R-:W-:Y:S01]  /*7f10*/  FMUL R38, R78.reuse, R42 ;  /* 0x0000002a4e267220 */ /* 0x040fe20000400000 */
[----:B------:R-:W-:Y:S01]  /*7f20*/  HADD2.F32 R121, -RZ, R123.H0_H0 ;  /* 0x2000007bff797230 */ /* 0x000fe20000004100 */
[----:B------:R-:W-:Y:S01]  /*7f30*/  F2FP.SATFINITE.E4M3.F32.PACK_AB_MERGE_C R204, R33, R32, R204 ;  /* 0x0000002021cc723e */ /* 0x000fe200048070cc */
[----:B------:R-:W-:Y:S02]  /*7f40*/  HADD2.F32 R144, -RZ, R143.H1_H1 ;  /* 0x3000008fff907230 */ /* 0x000fe40000004100 */
[C---:B------:R-:W-:Y:S01]  /*7f50*/  FFMA R38, R81.reuse, R119, R38 ;  /* 0x0000007751267223 */ /* 0x040fe20000000026 */
[C---:B------:R-:W-:Y:S01]  /*7f60*/  FMUL R43, R78.reuse, R43 ;  /* 0x0000002b4e2b7220 */ /* 0x040fe20000400000 */
[--C-:B------:R-:W-:Y:S02]  /*7f70*/  HADD2.F32 R123, -RZ, R125.reuse.H0_H0 ;  /* 0x2000007dff7b7230 */ /* 0x100fe40000004100 */
[C---:B------:R-:W-:Y:S01]  /*7f80*/  FMUL R42, R78.reuse, R46 ;  /* 0x0000002e4e2a7220 */ /* 0x040fe20000400000 */
[----:B------:R-:W-:Y:S02]  /*7f90*/  HADD2.F32 R126, -RZ, R125.H1_H1 ;  /* 0x3000007dff7e7230 */ /* 0x000fe40000004100 */
[C---:B------:R-:W-:Y:S01]  /*7fa0*/  FFMA R43, R81.reuse, R122, R43 ;  /* 0x0000007a512b7223 */ /* 0x040fe2000000002b */
[----:B------:R-:W-:Y:S01]  /*7fb0*/  F2FP.F16.E4M3.UNPACK_B R145, R163.H1 ;  /* 0x000000a3ff91723e */ /* 0x000fe200030006ff */
[C---:B------:R-:W-:Y:S01]  /*7fc0*/  FFMA R40, R81.reuse, R121, R40 ;  /* 0x0000007951287223 */ /* 0x040fe20000000028 */
[----:B------:R-:W-:Y:S01]  /*7fd0*/  FFMA R41, R81, R124, R41 ;  /* 0x0000007c51297223 */ /* 0x000fe20000000029 */
[----:B------:R-:W-:Y:S01]  /*7fe0*/  ISETP.NE.AND P0, PT, R193, RZ, PT ;  /* 0x000000ffc100720c */ /* 0x000fe20003f05270 */
[----:B------:R-:W-:Y:S01]  /*7ff0*/  HADD2.F32 R125, -RZ, R127.H0_H0 ;  /* 0x2000007fff7d7230 */ /* 0x000fe20000004100 */
[----:B------:R-:W-:Y:S01]  /*8000*/  F2FP.SATFINITE.E4M3.F32.PACK_AB_MERGE_C R205, R43, R38, RZ ;  /* 0x000000262bcd723e */ /* 0x000fe200048070ff */
[----:B------:R-:W-:Y:S01]  /*8010*/  FFMA R42, R81, R123, R42 ;  /* 0x0000007b512a7223 */ /* 0x000fe2000000002a */
[C---:B------:R-:W-:Y:S01]  /*8020*/  FMUL R47, R78.reuse, R47 ;  /* 0x0000002f4e2f7220 */ /* 0x040fe20000400000 */
[--C-:B------:R-:W-:Y:S01]  /*8030*/  HADD2.F32 R127, -RZ, R129.reuse.H0_H0 ;  /* 0x20000081ff7f7230 */ /* 0x100fe20000004100 */
[----:B------:R-:W-:Y:S01]  /*8040*/  F2FP.SATFINITE.E4M3.F32.PACK_AB_MERGE_C R205, R37, R36, R205 ;  /* 0x0000002425cd723e */ /* 0x000fe200048070cd */
[----:B------:R-:W-:Y:S02]  /*8050*/  HADD2.F32 R130, -RZ, R129.H1_H1 ;  /* 0x30000081ff827230 */ /* 0x000fe40000004100 */
[C---:B------:R-:W-:Y:S01]  /*8060*/  FFMA R47, R81.reuse, R126, R47 ;  /* 0x0000007e512f7223 */ /* 0x040fe2000000002f */
[C---:B------:R-:W-:Y:S01]  /*8070*/  FFMA R44, R81.reuse, R125, R44 ;  /* 0x0000007d512c7223 */ /* 0x040fe2000000002c */
[C---:B------:R-:W-:Y:S01]  /*8080*/  FFMA R45, R81.reuse, R128, R45 ;  /* 0x00000080512d7223 */ /* 0x040fe2000000002d */
[----:B------:R-:W-:Y:S02]  /*8090*/  HADD2.F32 R129, -RZ, R131.H0_H0 ;  /* 0x20000083ff817230 */ /* 0x000fe40000004100 */
[C---:B------:R-:W-:Y:S01]  /*80a0*/  FMUL R46, R78.reuse, R50 ;  /* 0x000000324e2e7220 */ /* 0x040fe20000400000 */
[C---:B------:R-:W-:Y:S01]  /*80b0*/  FMUL R51, R78.reuse, R51 ;  /* 0x000000334e337220 */ /* 0x040fe20000400000 */
[--C-:B------:R-:W-:Y:S02]  /*80c0*/  HADD2.F32 R131, -RZ, R133.reuse.H0_H0 ;  /* 0x20000085ff837230 */ /* 0x100fe40000004100 */
[C---:B------:R-:W-:Y:S01]  /*80d0*/  FMUL R50, R78.reuse, R54 ;  /* 0x000000364e327220 */ /* 0x040fe20000400000 */
[C---:B------:R-:W-:Y:S01]  /*80e0*/  FFMA R46, R81.reuse, R127, R46 ;  /* 0x0000007f512e7223 */ /* 0x040fe2000000002e */
[----:B------:R-:W-:Y:S02]  /*80f0*/  HADD2.F32 R134, -RZ, R133.H1_H1 ;  /* 0x30000085ff867230 */ /* 0x000fe40000004100 */
[C---:B------:R-:W-:Y:S01]  /*8100*/  FFMA R51, R81.reuse, R130, R51 ;  /* 0x0000008251337223 */ /* 0x040fe20000000033 */
[----:B------:R-:W-:Y:S02]  /*8110*/  HADD2.F32 R133, -RZ, R135.H0_H0 ;  /* 0x20000087ff857230 */ /* 0x000fe40000004100 */
[C---:B------:R-:W-:Y:S01]  /*8120*/  FMUL R55, R78.reuse, R55 ;  /* 0x000000374e377220 */ /* 0x040fe20000400000 */
[C---:B------:R-:W-:Y:S01]  /*8130*/  FFMA R48, R81.reuse, R129, R48 ;  /* 0x0000008151307223 */ /* 0x040fe20000000030 */
[C---:B------:R-:W-:Y:S01]  /*8140*/  FFMA R49, R81.reuse, R132, R49 ;  /* 0x0000008451317223 */ /* 0x040fe20000000031 */
[--C-:B------:R-:W-:Y:S02]  /*8150*/  HADD2.F32 R135, -RZ, R137.reuse.H0_H0 ;  /* 0x20000089ff877230 */ /* 0x100fe40000004100 */
[C---:B------:R-:W-:Y:S01]  /*8160*/  FFMA R50, R81.reuse, R131, R50 ;  /* 0x0000008351327223 */ /* 0x040fe20000000032 */
[----:B------:R-:W-:Y:S02]  /*8170*/  HADD2.F32 R138, -RZ, R137.H1_H1 ;  /* 0x30000089ff8a7230 */ /* 0x000fe40000004100 */
[C---:B------:R-:W-:Y:S01]  /*8180*/  FMUL R54, R78.reuse, R58 ;  /* 0x0000003a4e367220 */ /* 0x040fe20000400000 */
[----:B------:R-:W-:Y:S02]  /*8190*/  HADD2.F32 R137, -RZ, R139.H0_H0 ;  /* 0x2000008bff897230 */ /* 0x000fe40000004100 */
[C---:B------:R-:W-:Y:S01]  /*81a0*/  FFMA R55, R81.reuse, R134, R55 ;  /* 0x0000008651377223 */ /* 0x040fe20000000037 */
        /* <DEDUP_REMOVED lines=16> */
[----:B------:R-:W-:Y:S01]  /*82b0*/  FFMA R63, R81, R142, R63 ;  /* 0x0000008e513f7223 */ /* 0x000fe2000000003f */
[----:B------:R-:W-:Y:S01]  /*82c0*/  FMUL R67, R78, R67 ;  /* 0x000000434e437220 */ /* 0x000fe20000400000 */
[----:B------:R-:W-:Y:S01]  /*82d0*/  F2FP.SATFINITE.E4M3.F32.PACK_AB_MERGE_C R206, R47, R42, RZ ;  /* 0x0000002a2fce723e */ /* 0x000fe200048070ff */
[----:B------:R-:W-:Y:S01]  /*82e0*/  FFMA R60, R81, R141, R60 ;  /* 0x0000008d513c7223 */ /* 0x000fe2000000003c */
[----:B------:R-:W-:Y:S01]  /*82f0*/  F2FP.SATFINITE.E4M3.F32.PACK_AB_MERGE_C R207, R51, R46, RZ ;  /* 0x0000002e33cf723e */ /* 0x000fe200048070ff */
[C---:B------:R-:W-:Y:S01]  /*8300*/  FFMA R61, R81.reuse, R144, R61 ;  /* 0x00000090513d7223 */ /* 0x040fe2000000003d */
[C---:B------:R-:W-:Y:S01]  /*8310*/  FFMA R62, R81.reuse, R143, R62 ;  /* 0x0000008f513e7223 */ /* 0x040fe2000000003e */
[----:B------:R-:W-:Y:S01]  /*8320*/  FFMA R67, R81, R146, R67 ;  /* 0x0000009251437223 */ /* 0x000fe20000000043 */
[----:B------:R-:W-:Y:S02]  /*8330*/  F2FP.SATFINITE.E4M3.F32.PACK_AB_MERGE_C R206, R41, R40, R206 ;  /* 0x0000002829ce723e */ /* 0x000fe400048070ce */
[----:B------:R-:W-:Y:S02]  /*8340*/  F2FP.SATFINITE.E4M3.F32.PACK_AB_MERGE_C R207, R45, R44, R207 ;  /* 0x0000002c2dcf723e */ /* 0x000fe400048070cf */
[----:B------:R-:W-:Y:S02]  /*8350*/  F2FP.SATFINITE.E4M3.F32.PACK_AB_MERGE_C R212, R55, R50, RZ ;  /* 0x0000003237d4723e */ /* 0x000fe400048070ff */
[----:B------:R-:W-:Y:S01]  /*8360*/  F2FP.SATFINITE.E4M3.F32.PACK_AB_MERGE_C R213, R59, R54, RZ ;  /* 0x000000363bd5723e */ /* 0x000fe200048070ff */
[----:B------:R1:W-:Y:S01]  /*8370*/  STS.128 [R199+0x4020], R204 ;  /* 0x004020ccc7007388 */ /* 0x0003e20000000c00 */
[----:B------:R-:W-:Y:S02]  /*8380*/  F2FP.SATFINITE.E4M3.F32.PACK_AB_MERGE_C R214, R63, R58, RZ ;  /* 0x0000003a3fd6723e */ /* 0x000fe400048070ff */
[----:B------:R-:W-:Y:S02]  /*8390*/  F2FP.SATFINITE.E4M3.F32.PACK_AB_MERGE_C R215, R67, R62, RZ ;  /* 0x0000003e43d7723e */ /* 0x000fe400048070ff */
[----:B------:R-:W-:Y:S02]  /*83a0*/  F2FP.SATFINITE.E4M3.F32.PACK_AB_MERGE_C R212, R49, R48, R212 ;  /* 0x0000003031d4723e */ /* 0x000fe400048070d4 */
[----:B------:R-:W-:Y:S02]  /*83b0*/  F2FP.SATFINITE.E4M3.F32.PACK_AB_MERGE_C R213, R53, R52, R213 ;  /* 0x0000003435d5723e */ /* 0x000fe400048070d5 */
[----:B------:R-:W-:Y:S02]  /*83c0*/  F2FP.SATFINITE.E4M3.F32.PACK_AB_MERGE_C R214, R57, R56, R214 ;  /* 0x0000003839d6723e */ /* 0x000fe400048070d6 */
[----:B------:R-:W-:Y:S02]  /*83d0*/  F2FP.SATFINITE.E4M3.F32.PACK_AB_MERGE_C R215, R61, R60, R215 ;  /* 0x0000003c3dd7723e */ /* 0x000fe400048070d7 */
[----:B------:R-:W-:Y:S02]  /*83e0*/  LEA R216, R181, UR49, 0x3 ;  /* 0x00000031b5d87c11 */ /* 0x000fe4000f8e18ff */
[----:B------:R-:W-:Y:S01]  /*83f0*/  @P6 SHF.L.U32 R219, R180, 0x1f, RZ ;  /* 0x0000001fb4db6819 */ /* 0x000fe200000006ff */
[----:B------:R1:W-:Y:S01]  /*8400*/  STS.128 [R198+0x4010], R212 ;  /* 0x004010d4c6007388 */ /* 0x0003e20000000c00 */
[----:B------:R-:W-:Y:S01]  /*8410*/  @!PT LDS RZ, [RZ] ;  /* 0x00000000fffff984 */ /* 0x000fe20000000800 */
[----:B------:R-:W-:Y:S01]  /*8420*/  @!PT LDS RZ, [RZ] ;  /* 0x00000000fffff984 */ /* 0x000fe20000000800 */
[----:B------:R-:W-:Y:S01]  /*8430*/  @!PT LDS RZ, [RZ] ;  /* 0x00000000fffff984 */ /* 0x000fe20000000800 */
[----:B------:R-:W-:Y:S01]  /*8440*/  @!PT LDS RZ, [RZ] ;  /* 0x00000000fffff984 */ /* 0x000fe20000000800 */
[----:B------:R2:W-:Y:S07]  /*8450*/  MEMBAR.ALL.CTA ;  /* 0x0000000000007992 */ /* 0x0005ee0000008000 */
[----:B--2---:R-:W2:Y:S02]  /*8460*/  FENCE.VIEW.ASYNC.S ;  /* 0x00000000000073c6 */ /* 0x004ea40000000000 */
[----:B--2---:R-:W-:Y:S06]  /*8470*/  BAR.SYNC.DEFER_BLOCKING 0x1, 0x80 ;  /* 0x0042000000007b1d */ /* 0x004fec0000010000 */
[----:B------:R-:W-:Y:S05]  /*8480*/  @P0 BRA `(.L_x_143) ;  /* 0x0000000000280947 */ /* 0x000fea0003800000 */
[----:B------:R-:W-:Y:S02]  /*8490*/  UIADD3 UR4, UPT, UPT, UR49, 0x4400, URZ ;  /* 0x0000440031047890 */ /* 0x000fe4000fffe0ff */
[----:B------:R-:W-:Y:S01]  /*84a0*/  UIADD3 UR6, UP0, UPT, UR52, 0x680, URZ ;  /* 0x0000068034067890 */ /* 0x000fe2000ff1e0ff */
[----:B------:R-:W-:Y:S03]  /*84b0*/  UMOV UR43, UR36 ;  /* 0x00000024002b7c82 */ /* 0x000fe60008000000 */
[----:B------:R-:W-:Y:S01]  /*84c0*/  MOV R192, UR4 ;  /* 0x0000000400c07c02 */ /* 0x000fe20008000f00 */
[----:B------:R-:W-:Y:S03]  /*84d0*/  UIADD3.X UR7, UPT, UPT, URZ, UR53, URZ, UP0, !UPT ;  /* 0x00000035ff077290 */ /* 0x000fe600087fe4ff */
[----:B------:R-:W-:Y:S11]  /*84e0*/  R2UR UR40, R192 ;  /* 0x00000000c02872ca */ /* 0x000ff600000e0000 */
[----:B------:R-:W-:Y:S02]  /*84f0*/  @!UPT UIADD3 URZ, UPT, UPT, URZ, URZ, URZ ;  /* 0x000000fffffff290 */ /* 0x000fe4000fffe0ff */
[----:B------:R2:W-:Y:S01]  /*8500*/  UTMASTG.3D [UR40], [UR6] ;  /* 0x00000028060073b5 */ /* 0x0005e20008010000 */
[----:B------:R0:W-:Y:S01]  /*8510*/  UTMACMDFLUSH ;  /* 0x00000000000079b7 */ /* 0x0001e20000000000 */
[----:B--2---:R-:W-:Y:S04]  /*8520*/  DEPBAR.LE SB0, 0x1 ;  /* 0x000080400000791a */ /* 0x004fe80000000000 */
.L_x_143:
[----:B------:R-:W-:Y:S05]  /*8530*/  BSYNC.RECONVERGENT B0 ;  /* 0x0000000000007941 */ /* 0x000fea0003800200 */
.L_x_142:
[----:B------:R-:W-:Y:S06]  /*8540*/  BAR.SYNC.DEFER_BLOCKING 0x1, 0x80 ;  /* 0x0042000000007b1d */ /* 0x000fec0000010000 */
[----:B------:R-:W2:Y:S01]  /*8550*/  @P6 SYNCS.PHASECHK.TRANS64.TRYWAIT P0, [R216+URZ+0x200], R219 ;  /* 0x000200dbd80065a7 */ /* 0x000ea200080011ff */
[----:B------:R-:W-:Y:S01]  /*8560*/  BSSY B1, `(.L_x_144) ;  /* 0x0000023000017945 */ /* 0x000fe20003800000 */
[----:B--2---:R-:W-:Y:S03]  /*8570*/  @P6 SEL R208, RZ, 0x1, !P0 ;  /* 0x00000001ffd06807 */ /* 0x004fe60004000000 */
[----:B------:R-:W-:Y:S05]  /*8580*/  @!P6 BRA `(.L_x_145) ;  /* 0x000000000080e947 */ /* 0x000fea0003800000 */
[----:B------:R-:W-:Y:S01]  /*8590*/  ISETP.NE.AND P1, PT, R209, RZ, PT ;  /* 0x000000ffd100720c */ /* 0x000fe20003f25270 */
[----:B------:R-:W-:Y:S01]  /*85a0*/  BSSY B0, `(.L_x_146) ;  /* 0x000000a000007945 */ /* 0x000fe20003800000 */
[----:B------:R-:W-:Y:S11]  /*85b0*/  ISETP.NE.AND P0, PT, R208, RZ, PT ;  /* 0x000000ffd000720c */ /* 0x000ff60003f05270 */
[----:B------:R-:W-:Y:S04]  /*85c0*/  @P1 IMAD R0, R181, 0x2000, R190 ;  /* 0x00002000b5001824 */ /* 0x000fe800078e02be */
[C---:B------:R-:W-:Y:S01]  /*85d0*/  @P1 IMAD.IADD R211, R0.reuse, 0x1, R211 ;  /* 0x0000000100d31824 */ /* 0x040fe200078e02d3 */
[----:B------:R-:W-:Y:S03]  /*85e0*/  @P1 IADD3 R217, PT, PT, R0, R217, RZ ;  /* 0x000000d900d91210 */ /* 0x000fe60007ffe0ff */
[----:B------:R-:W-:Y:S01]  /*85f0*/  @P1 IMAD.IADD R210, R210, 0x1, R211 ;  /* 0x00000001d2d21824 */ /* 0x000fe200078e02d3 */
[----:B------:R-:W-:Y:S06]  /*8600*/  @P0 BRA `(.L_x_147) ;  /* 0x00000000000c0947 */ /* 0x000fec0003800000 */
[----:B------:R-:W-:Y:S04]  /*8610*/  SHF.L.U32 R3, R180, 0x1f, RZ ;  /* 0x0000001fb4037819 */ /* 0x000fe800000006ff */
[----:B------:R-:W2:Y:S02]  /*8620*/  SYNCS.PHASECHK.TRANS64.TRYWAIT P0, [R216+URZ+0x200], R3 ;  /* 0x00020003d80075a7 */ /* 0x000ea400080011ff */
[----:B--2---:R-:W-:Y:S05]  /*8630*/  @!P0 BRA `(.L_x_148) ;  /* 0x0000002800a48947 */ /* 0x004fea0003800000 */
.L_x_147:
[----:B------:R-:W-:Y:S05]  /*8640*/  BSYNC B0 ;  /* 0x0000000000007941 */ /* 0x000fea0003800000 */
.L_x_146:
[----:B------:R-:W-:Y:S01]  /*8650*/  ISETP.NE.AND P0, PT, R209, RZ, PT ;  /* 0x000000ffd100720c */ /* 0x000fe20003f05270 */
[----:B--2---:R-:W-:Y:S02]  /*8660*/  VIADD R3, R216, 0x210 ;  /* 0x00000210d8037836 */ /* 0x004fe40000000000 */
[----:B------:R-:W-:Y:S02]  /*8670*/  IMAD.U32 R2, RZ, RZ, UR37 ;  /* 0x00000025ff027e24 */ /* 0x000fe4000f8e00ff */
[----:B------:R-:W-:Y:S03]  /*8680*/  VIADD R181, R181, 0x1 ;  /* 0x00000001b5b57836 */ /* 0x000fe60000000000 */
[----:B------:R-:W-:Y:S05]  /*8690*/  PRMT R2, R2, 0x654, R3 ;  /* 0x0000065402027816 */ /* 0x000fea0000000003 */
[----:B------:R2:W3:Y:S04]  /*86a0*/  @P0 LDS.128 R148, [R0] ;  /* 0x0000000000940984 */ /* 0x0004e80000000c00 */
[----:B------:R2:W4:Y:S04]  /*86b0*/  @P0 LDS.128 R152, [R211+0x10] ;  /* 0x00001000d3980984 */ /* 0x0005280000000c00 */
        /* <DEDUP_REMOVED lines=13> */
.L_x_145:
[----:B------:R-:W-:Y:S05]  /*8790*/  BSYNC B1 ;  /* 0x0000000000017941 */ /* 0x000fea0003800000 */
.L_x_144:
[----:B--2---:R-:W-:Y:S05]  /*87a0*/  VIADD R0, R80, 0x40 ;  /* 0x0000004050007836 */ /* 0x004fea0000000000 */
[----:B------:R-:W-:Y:S04]  /*87b0*/  SHF.R.U32.HI R0, RZ, 0x15, R0 ;  /* 0x00000015ff007819 */ /* 0x000fe80000011600 */
[----:B------:R-:W-:Y:S11]  /*87c0*/  LOP3.LUT P0, RZ, R0, 0x3, R173, 0x48, !PT ;  /* 0x0000000300ff7812 */ /* 0x000ff600078048ad */
[----:B------:R-:W-:Y:S02]  /*87d0*/  @!UPT UIADD3 URZ, UPT, UPT, URZ, URZ, URZ ;  /* 0x000000fffffff290 */ /* 0x000fe4000fffe0ff */
[----:B------:R-:W-:Y:S05]  /*87e0*/  @!P0 BRA `(.L_x_149) ;  /* 0x0000000000408947 */ /* 0x000fea0003800000 */
[----:B------:R-:W2:Y:S01]  /*87f0*/  LDCU.64 UR8, c[0x4][0x70] ;  /* 0x01000e00ff0877ac */ /* 0x000ea20008000a00 */
[----:B------:R-:W-:Y:S01]  /*8800*/  MOV R3, 0x0 ;  /* 0x0000000000037802 */ /* 0x000fe20000000f00 */
[----:B------:R-:W-:Y:S02]  /*8810*/  HFMA2 R12, -RZ, RZ, 0, 5.9604644775390625e-08 ;  /* 0x00000001ff0c7431 */ /* 0x000fe400000001ff */
[----:B------:R-:W-:Y:S02]  /*8820*/  IMAD.MOV.U32 R8, RZ, RZ, 0x192 ;  /* 0x00000192ff087424 */ /* 0x000fe400078e00ff */
[----:B------:R-:W-:Y:S01]  /*8830*/  IMAD.MOV.U32 R13, RZ, RZ, RZ ;  /* 0x000000ffff0d7224 */ /* 0x000fe200078e00ff */
[----:B------:R-:W5:Y:S01]  /*8840*/  LDCU.64 UR6, c[0x4][0x78] ;  /* 0x01000f00ff0677ac */ /* 0x000f620008000a00 */
[----:B------:R-:W1:Y:S01]  /*8850*/  LDC.64 R2, c[0x4][R3] ;  /* 0x0100000003027b82 */ /* 0x000e620000000a00 */
[----:B------:R-:W3:Y:S01]  /*8860*/  LDCU.64 UR4, c[0x4][0x10] ;  /* 0x01000200ff0477ac */ /* 0x000ee20008000a00 */
[----:B--2---:R-:W-:Y:S01]  /*8870*/  MOV R5, UR9 ;  /* 0x0000000900057c02 */ /* 0x004fe20008000f00 */
[----:B------:R-:W-:Y:S01]  /*8880*/  IMAD.U32 R4, RZ, RZ, UR8 ;  /* 0x00000008ff047e24 */ /* 0x000fe2000f8e00ff */
[----:B-----5:R-:W-:Y:S01]  /*8890*/  MOV R7, UR7 ;  /* 0x0000000700077c02 */ /* 0x020fe20008000f00 */
[----:B------:R-:W-:Y:S01]  /*88a0*/  IMAD.U32 R6, RZ, RZ, UR6 ;  /* 0x00000006ff067e24 */ /* 0x000fe2000f8e00ff */
[----:B---3--:R-:W-:Y:S01]  /*88b0*/  MOV R11, UR5 ;  /* 0x00000005000b7c02 */ /* 0x008fe20008000f00 */
[----:B------:R-:W-:Y:S02]  /*88c0*/  IMAD.U32 R10, RZ, RZ, UR4 ;  /* 0x00000004ff0a7e24 */ /* 0x000fe4000f8e00ff */
[----:B------:R-:W-:Y:S07]  /*88d0*/  LEPC R20, `(.L_x_149) ;  /* 0x000000001014794e */ /* 0x000fee0000000000 */
[----:B-1--4-:R-:W-:Y:S05]  /*88e0*/  CALL.ABS.NOINC R2 ;  /* 0x0000000002007343 */ /* 0x012fea0003c00000 */
.L_x_149:
[----:B------:R-:W-:Y:S01]  /*88f0*/  ISETP.NE.AND P0, PT, R193, RZ, PT ;  /* 0x000000ffc100720c */ /* 0x000fe20003f05270 */
[----:B------:R-:W-:Y:S05]  /*8900*/  WARPSYNC.ALL ;  /* 0x0000000000007948 */ /* 0x000fea0003800000 */
[----:B------:R-:W-:Y:S01]  /*8910*/  R2UR UR4, R80 ;  /* 0x00000000500472ca */ /* 0x000fe200000e0000 */
[----:B------:R-:W-:Y:S01]  /*8920*/  BSSY.RECONVERGENT B0, `(.L_x_150) ;  /* 0x000011c000007945 */ /* 0x000fe20003800200 */
[----:B---3--:R-:W-:Y:S02]  /*8930*/  F2FP.F16.E4M3.UNPACK_B R11, R149 ;  /* 0x00000095ff0b723e */ /* 0x008fe400020006ff */
[----:B------:R-:W-:Y:S02]  /*8940*/  F2FP.F16.E4M3.UNPACK_B R10, R150 ;  /* 0x00000096ff0a723e */ /* 0x000fe400020006ff */
[----:B------:R-:W-:Y:S01]  /*8950*/  F2FP.F16.E4M3.UNPACK_B R9, R151 ;  /* 0x00000097ff09723e */ /* 0x000fe200020006ff */
[--C-:B------:R-:W-:Y:S01]  /*8960*/  HADD2.F32 R83, -RZ, R11.reuse.H0_H0 ;  /* 0x2000000bff537230 */ /* 0x100fe20000004100 */
[----:B----4-:R-:W-:Y:S01]  /*8970*/  F2FP.F16.E4M3.UNPACK_B R8, R152 ;  /* 0x00000098ff08723e */ /* 0x010fe200020006ff */
[----:B------:R-:W-:Y:S01]  /*8980*/  HADD2.F32 R84, -RZ, R11.H1_H1 ;  /* 0x3000000bff547230 */ /* 0x000fe20000004100 */
[----:B------:R-:W-:Y:S01]  /*8990*/  F2FP.F16.E4M3.UNPACK_B R7, R153 ;  /* 0x00000099ff07723e */ /* 0x000fe200020006ff */
[--C-:B------:R-:W-:Y:S01]  /*89a0*/  HADD2.F32 R87, -RZ, R10.reuse.H0_H0 ;  /* 0x2000000aff577230 */ /* 0x100fe20000004100 */
[----:B------:R-:W-:Y:S01]  /*89b0*/  F2FP.F16.E4M3.UNPACK_B R6, R154 ;  /* 0x0000009aff06723e */ /* 0x000fe200020006ff */
[----:B------:R-:W-:Y:S01]  /*89c0*/  HADD2.F32 R88, -RZ, R10.H1_H1 ;  /* 0x3000000aff587230 */ /* 0x000fe20000004100 */
[----:B------:R-:W-:Y:S01]  /*89d0*/  F2FP.F16.E4M3.UNPACK_B R5, R155 ;  /* 0x0000009bff05723e */ /* 0x000fe200020006ff */
[--C-:B------:R-:W-:Y:S01]  /*89e0*/  HADD2.F32 R91, -RZ, R9.reuse.H0_H0 ;  /* 0x20000009ff5b7230 */ /* 0x100fe20000004100 */
[----:B-1----:R-:W-:Y:S01]  /*89f0*/  F2FP.F16.E4M3.UNPACK_B R4, R156 ;  /* 0x0000009cff04723e */ /* 0x002fe200020006ff */
[----:B------:R-:W-:Y:S01]  /*8a00*/  HADD2.F32 R93, -RZ, R9.H1_H1 ;  /* 0x30000009ff5d7230 */ /* 0x000fe20000004100 */
[-C--:B------:R-:W-:Y:S01]  /*8a10*/  F2FP.F16.E4M3.UNPACK_B R2, R148.reuse ;  /* 0x00000094ff02723e */ /* 0x080fe200020006ff */
[--C-:B------:R-:W-:Y:S01]  /*8a20*/  HADD2.F32 R94, -RZ, R8.reuse.H0_H0 ;  /* 0x20000008ff5e7230 */ /* 0x100fe20000004100 */
[----:B------:R-:W-:Y:S01]  /*8a30*/  F2FP.F16.E4M3.UNPACK_B R148, R148.H1 ;  /* 0x00000094ff94723e */ /* 0x000fe200030006ff */
[----:B------:R-:W-:Y:S01]  /*8a40*/  HADD2.F32 R97, -RZ, R8.H1_H1 ;  /* 0x30000008ff617230 */ /* 0x000fe20000004100 */
[----:B------:R-:W-:Y:S01]  /*8a50*/  F2FP.F16.E4M3.UNPACK_B R149, R149.H1 ;  /* 0x00000095ff95723e */ /* 0x000fe200030006ff */
[--C-:B------:R-:W-:Y:S01]  /*8a60*/  HADD2.F32 R98, -RZ, R7.reuse.H0_H0 ;  /* 0x20000007ff627230 */ /* 0x100fe20000004100 */
[----:B------:R-:W-:Y:S01]  /*8a70*/  F2FP.F16.E4M3.UNPACK_B R150, R150.H1 ;  /* 0x00000096ff96723e */ /* 0x000fe200030006ff */
[----:B------:R-:W-:Y:S01]  /*8a80*/  HADD2.F32 R101, -RZ, R7.H1_H1 ;  /* 0x30000007ff657230 */ /* 0x000fe20000004100 */
[----:B------:R-:W-:Y:S01]  /*8a90*/  F2FP.F16.E4M3.UNPACK_B R151, R151.H1 ;  /* 0x00000097ff97723e */ /* 0x000fe200030006ff */
[--C-:B------:R-:W-:Y:S01]  /*8aa0*/  HADD2.F32 R102, -RZ, R6.reuse.H0_H0 ;  /* 0x20000006ff667230 */ /* 0x100fe20000004100 */
[----:B------:R-:W-:Y:S01]  /*8ab0*/  IADD3 R195, PT, PT, R195, 0x270, RZ ;  /* 0x00000270c3c37810 */ /* 0x000fe20007ffe0ff */
[----:B------:R-:W-:Y:S01]  /*8ac0*/  HADD2.F32 R105, -RZ, R6.H1_H1 ;  /* 0x30000006ff697230 */ /* 0x000fe20000004100 */
[----:B------:R-:W-:Y:S01]  /*8ad0*/  F2FP.F16.E4M3.UNPACK_B R138, R163 ;  /* 0x000000a3ff8a723e */ /* 0x000fe200020006ff */
[--C-:B------:R-:W-:Y:S01]  /*8ae0*/  HADD2.F32 R106, -RZ, R5.reuse.H0_H0 ;  /* 0x20000005ff6a7230 */ /* 0x100fe20000004100 */
[----:B------:R-:W-:Y:S01]  /*8af0*/  LOP3.LUT R195, R195, 0xfefffff8, RZ, 0xc0, !PT ;  /* 0xfefffff8c3c37812 */ /* 0x000fe200078ec0ff */
[----:B------:R-:W-:Y:S01]  /*8b00*/  HADD2.F32 R109, -RZ, R5.H1_H1 ;  /* 0x30000005ff6d7230 */ /* 0x000fe20000004100 */
[----:B------:R-:W-:Y:S01]  /*8b10*/  F2FP.F16.E4M3.UNPACK_B R116, R157 ;  /* 0x0000009dff74723e */ /* 0x000fe200020006ff */
[--C-:B------:R-:W-:Y:S01]  /*8b20*/  HADD2.F32 R110, -RZ, R4.reuse.H0_H0 ;  /* 0x20000004ff6e7230 */ /* 0x100fe20000004100 */
[----:B------:R-:W-:Y:S01]  /*8b30*/  F2FP.F16.E4M3.UNPACK_B R120, R158 ;  /* 0x0000009eff78723e */ /* 0x000fe200020006ff */
[----:B------:R-:W-:Y:S01]  /*8b40*/  HADD2.F32 R113, -RZ, R4.H1_H1 ;  /* 0x30000004ff717230 */ /* 0x000fe20000004100 */
[----:B------:R-:W-:Y:S01]  /*8b50*/  F2FP.F16.E4M3.UNPACK_B R124, R159 ;  /* 0x0000009fff7c723e */ /* 0x000fe200020006ff */
[----:B------:R-:W1:Y:S01]  /*8b60*/  LDTM.x64 R4, tmem[UR4+0x40] ;  /* 0x00004004000479ee */ /* 0x000e620008340000 */
[--C-:B------:R-:W-:Y:S01]  /*8b70*/  HADD2.F32 R0, -RZ, R2.reuse.H0_H0 ;  /* 0x20000002ff007230 */ /* 0x100fe20000004100 */
[----:B------:R-:W-:Y:S01]  /*8b80*/  NOP ;  /* 0x0000000000007918 */ /* 0x000fe20000000000 */
[----:B-1----:R1:W-:Y:S01]  /*8b90*/  SYNCS.ARRIVE.TRANS64.RED.A1T0 RZ, [R195+URZ], RZ ;  /* 0x000000ffc3ff79a7 */ /* 0x0023e200081004ff */
[----:B------:R-:W-:Y:S01]  /*8ba0*/  HADD2.F32 R2, -RZ, R2.H1_H1 ;  /* 0x30000002ff027230 */ /* 0x000fe20000004100 */
[----:B------:R-:W-:Y:S01]  /*8bb0*/  F2FP.F16.E4M3.UNPACK_B R128, R160 ;  /* 0x000000a0ff80723e */ /* 0x000fe200020006ff */
[--C-:B------:R-:W-:Y:S01]  /*8bc0*/  HADD2.F32 R86, -RZ, R149.reuse.H1_H1 ;  /* 0x30000095ff567230 */ /* 0x100fe20000004100 */
[----:B------:R-:W-:Y:S01]  /*8bd0*/  F2FP.F16.E4M3.UNPACK_B R132, R161 ;  /* 0x000000a1ff84723e */ /* 0x000fe200020006ff */
[--C-:B------:R-:W-:Y:S01]  /*8be0*/  HADD2.F32 R114, -RZ, R116.reuse.H0_H0 ;  /* 0x20000074ff727230 */ /* 0x100fe20000004100 */
[----:B------:R-:W-:Y:S01]  /*8bf0*/  F2FP.F16.E4M3.UNPACK_B R136, R162 ;  /* 0x000000a2ff88723e */ /* 0x000fe200020006ff */
[----:B------:R-:W-:Y:S01]  /*8c00*/  HADD2.F32 R117, -RZ, R116.H1_H1 ;  /* 0x30000074ff757230 */ /* 0x000fe20000004100 */
[----:B------:R-:W-:Y:S01]  /*8c10*/  F2FP.F16.E4M3.UNPACK_B R152, R152.H1 ;  /* 0x00000098ff98723e */ /* 0x000fe200030006ff */
        /* <DEDUP_REMOVED lines=12> */
[C---:B------:R-:W-:Y:S01]  /*8ce0*/  FMUL R4, R78.reuse, R4 ;  /* 0x000000044e047220 */ /* 0x040fe20000400000 */
[C---:B------:R-:W-:Y:S01]  /*8cf0*/  FMUL R5, R78.reuse, R5 ;  /* 0x000000054e057220 */ /* 0x040fe20000400000 */
[----:B------:R-:W-:Y:S02]  /*8d00*/  HADD2.F32 R3, -RZ, R148.H0_H0 ;  /* 0x20000094ff037230 */ /* 0x000fe40000004100 */
        /* <DEDUP_REMOVED lines=9> */
[----:B------:R-:W-:Y:S02]  /*8da0*/  HADD2.F32 R130, -RZ, R132.H0_H0 ;  /* 0x20000084ff827230 */ /* 0x000fe40000004100 */
[C---:B------:R-:W-:Y:S01]  /*8db0*/  FMUL R6, R78.reuse, R6 ;  /* 0x000000064e067220 */ /* 0x040fe20000400000 */
[----:B------:R-:W-:Y:S02]  /*8dc0*/  HADD2.F32 R82, -RZ, R148.H1_H1 ;  /* 0x30000094ff527230 */ /* 0x000fe40000004100 */
[C---:B------:R-:W-:Y:S01]  /*8dd0*/  FMUL R7, R78.reuse, R7 ;  /* 0x000000074e077220 */ /* 0x040fe20000400000 */
[----:B------:R-:W-:Y:S02]  /*8de0*/  HADD2.F32 R85, -RZ, R149.H0_H0 ;  /* 0x20000095ff557230 */ /* 0x000fe40000004100 */
[C---:B------:R-:W-:Y:S01]  /*8df0*/  FFMA R6, R81.reuse, R3, R6 ;  /* 0x0000000351067223 */ /* 0x040fe20000000006 */
[----:B------:R-:W-:Y:S02]  /*8e00*/  HADD2.F32 R133, -RZ, R132.H1_H1 ;  /* 0x30000084ff857230 */ /* 0x000fe40000004100 */
[C---:B------:R-:W-:Y:S01]  /*8e10*/  FFMA R7, R81.reuse, R82, R7 ;  /* 0x0000005251077223 */ /* 0x040fe20000000007 */
[C---:B------:R-:W-:Y:S01]  /*8e20*/  FFMA R8, R81.reuse, R83, R8 ;  /* 0x0000005351087223 */ /* 0x040fe20000000008 */
[C---:B------:R-:W-:Y:S01]  /*8e30*/  FFMA R9, R81.reuse, R84, R9 ;  /* 0x0000005451097223 */ /* 0x040fe20000000009 */
[--C-:B------:R-:W-:Y:S02]  /*8e40*/  HADD2.F32 R82, -RZ, R138.reuse.H0_H0 ;  /* 0x2000008aff527230 */ /* 0x100fe40000004100 */
[C---:B------:R-:W-:Y:S01]  /*8e50*/  FMUL R10, R78.reuse, R10 ;  /* 0x0000000a4e0a7220 */ /* 0x040fe20000400000 */
[----:B------:R-:W-:Y:S02]  /*8e60*/  HADD2.F32 R83, -RZ, R138.H1_H1 ;  /* 0x3000008aff537230 */ /* 0x000fe40000004100 */
[C---:B------:R-:W-:Y:S01]  /*8e70*/  FMUL R11, R78.reuse, R11 ;  /* 0x0000000b4e0b7220 */ /* 0x040fe20000400000 */
[----:B------:R-:W-:Y:S02]  /*8e80*/  HADD2.F32 R89, -RZ, R150.H0_H0 ;  /* 0x20000096ff597230 */ /* 0x000fe40000004100 */
[C---:B------:R-:W-:Y:S01]  /*8e90*/  FFMA R10, R81.reuse, R85, R10 ;  /* 0x00000055510a7223 */ /* 0x040fe2000000000a */
[--C-:B------:R-:W-:Y:S02]  /*8ea0*/  HADD2.F32 R134, -RZ, R136.reuse.H0_H0 ;  /* 0x20000088ff867230 */ /* 0x100fe40000004100 */
[C---:B------:R-:W-:Y:S01]  /*8eb0*/  FFMA R11, R81.reuse, R86, R11 ;  /* 0x00000056510b7223 */ /* 0x040fe2000000000b */
[C---:B------:R-:W-:Y:S01]  /*8ec0*/  FFMA R12, R81.reuse, R87, R12 ;  /* 0x00000057510c7223 */ /* 0x040fe2000000000c */
[----:B------:R-:W-:Y:S01]  /*8ed0*/  FFMA R13, R81, R88, R13 ;  /* 0x00000058510d7223 */ /* 0x000fe2000000000d */
[----:B------:R-:W-:Y:S01]  /*8ee0*/  F2FP.SATFINITE.E4M3.F32.PACK_AB_MERGE_C R86, R7, R6, RZ ;  /* 0x000000060756723e */ /* 0x000fe200048070ff */
[C---:B------:R-:W-:Y:S01]  /*8ef0*/  FMUL R7, R78.reuse, R20 ;  /* 0x000000144e077220 */ /* 0x040fe20000400000 */
[----:B------:R-:W-:Y:S01]  /*8f00*/  F2FP.SATFINITE.E4M3.F32.PACK_AB_MERGE_C R138, R11, R10, RZ ;  /* 0x0000000a0b8a723e */ /* 0x000fe200048070ff */
[C---:B------:R-:W-:Y:S01]  /*8f10*/  FMUL R10, R78.reuse, R21 ;  /* 0x000000154e0a7220 */ /* 0x040fe20000400000 */
[C---:B------:R-:W-:Y:S01]  /*8f20*/  FMUL R21, R78.reuse, R28 ;  /* 0x0000001c4e157220 */ /* 0x040fe20000400000 */
[----:B------:R-:W-:Y:S02]  /*8f30*/  HADD2.F32 R137, -RZ, R136.H1_H1 ;  /* 0x30000088ff897230 */ /* 0x000fe40000004100 */
[C---:B------:R-:W-:Y:S01]  /*8f40*/  FMUL R14, R78.reuse, R14 ;  /* 0x0000000e4e0e7220 */ /* 0x040fe20000400000 */
[----:B------:R-:W-:Y:S02]  /*8f50*/  HADD2.F32 R90, -RZ, R150.H1_H1 ;  /* 0x30000096ff5a7230 */ /* 0x000fe40000004100 */
[C---:B------:R-:W-:Y:S01]  /*8f60*/  FMUL R15, R78.reuse, R15 ;  /* 0x0000000f4e0f7220 */ /* 0x040fe20000400000 */
[--C-:B------:R-:W-:Y:S02]  /*8f70*/  HADD2.F32 R92, -RZ, R151.reuse.H0_H0 ;  /* 0x20000097ff5c7230 */ /* 0x100fe40000004100 */
[C---:B------:R-:W-:Y:S01]  /*8f80*/  FFMA R14, R81.reuse, R89, R14 ;  /* 0x00000059510e7223 */ /* 0x040fe2000000000e */
[----:B------:R-:W-:Y:S02]  /*8f90*/  HADD2.F32 R95, -RZ, R151.H1_H1 ;  /* 0x30000097ff5f7230 */ /* 0x000fe40000004100 */
[C---:B------:R-:W-:Y:S01]  /*8fa0*/  FFMA R15, R81.reuse, R90, R15 ;  /* 0x0000005a510f7223 */ /* 0x040fe2000000000f */
[C---:B------:R-:W-:Y:S01]  /*8fb0*/  FFMA R0, R81.reuse, R91, R0 ;  /* 0x0000005b51007223 */ /* 0x040fe20000000000 */
[----:B------:R-:W-:Y:S01]  /*8fc0*/  FFMA R2, R81, R93, R2 ;  /* 0x0000005d51027223 */ /* 0x000fe20000000002 */
[C---:B------:R-:W-:Y:S01]  /*8fd0*/  FMUL R3, R78.reuse, R18 ;  /* 0x000000124e037220 */ /* 0x040fe20000400000 */
[C---:B------:R-:W-:Y:S01]  /*8fe0*/  FMUL R18, R78.reuse, R25 ;  /* 0x000000194e127220 */ /* 0x040fe20000400000 */
[----:B------:R-:W-:Y:S01]  /*8ff0*/  F2FP.SATFINITE.E4M3.F32.PACK_AB_MERGE_C R14, R15, R14, RZ ;  /* 0x0000000e0f0e723e */ /* 0x000fe200048070ff */
[C---:B------:R-:W-:Y:S01]  /*9000*/  FMUL R25, R78.reuse, R32 ;  /* 0x000000204e197220 */ /* 0x040fe20000400000 */
[C---:B------:R-:W-:Y:S01]  /*9010*/  FFMA R3, R81.reuse, R92, R3 ;  /* 0x0000005c51037223 */ /* 0x040fe20000000003 */
[C---:B------:R-:W-:Y:S01]  /*9020*/  FMUL R6, R78.reuse, R19 ;  /* 0x000000134e067220 */ /* 0x040fe20000400000 */
[--C-:B------:R-:W-:Y:S02]  /*9030*/  HADD2.F32 R96, -RZ, R152.reuse.H0_H0 ;  /* 0x20000098ff607230 */ /* 0x100fe40000004100 */
[C---:B------:R-:W-:Y:S01]  /*9040*/  FMUL R11, R78.reuse, R22 ;  /* 0x000000164e0b7220 */ /* 0x040fe20000400000 */
[----:B------:R-:W-:Y:S02]  /*9050*/  HADD2.F32 R99, -RZ, R152.H1_H1 ;  /* 0x30000098ff637230 */ /* 0x000fe40000004100 */
[C---:B------:R-:W-:Y:S01]  /*9060*/  FFMA R6, R81.reuse, R95, R6 ;  /* 0x0000005f51067223 */ /* 0x040fe20000000006 */
[C---:B------:R-:W-:Y:S01]  /*9070*/  FFMA R7, R81.reuse, R94, R7 ;  /* 0x0000005e51077223 */ /* 0x040fe20000000007 */
[C---:B------:R-:W-:Y:S01]  /*9080*/  FFMA R10, R81.reuse, R97, R10 ;  /* 0x00000061510a7223 */ /* 0x040fe2000000000a */
[C---:B------:R-:W-:Y:S01]  /*9090*/  FFMA R11, R81.reuse, R96, R11 ;  /* 0x00000060510b7223 */ /* 0x040fe2000000000b */
[----:B------:R-:W-:Y:S01]  /*90a0*/  FMUL R22, R78, R29 ;  /* 0x0000001d4e167220 */ /* 0x000fe20000400000 */
[----:B------:R-:W-:Y:S01]  /*90b0*/  F2FP.SATFINITE.E4M3.F32.PACK_AB_MERGE_C R3, R6, R3, RZ ;  /* 0x000000030603723e */ /* 0x000fe200048070ff */
[C---:B------:R-:W-:Y:S01]  /*90c0*/  FMUL R29, R78.reuse, R36 ;  /* 0x000000244e1d7220 */ /* 0x040fe20000400000 */
        /* <DEDUP_REMOVED lines=11> */
[----:B------:R-:W-:Y:S01]  /*9180*/  FMUL R20, R78, R27 ;  /* 0x0000001b4e147220 */ /* 0x000fe20000400000 */
[--C-:B------:R-:W-:Y:S01]  /*9190*/  HADD2.F32 R104, -RZ, R154.reuse.H0_H0 ;  /* 0x2000009aff687230 */ /* 0x100fe20000004100 */
[----:B------:R-:W-:Y:S01]  /*91a0*/  F2FP.SATFINITE.E4M3.F32.PACK_AB_MERGE_C R16, R10, R7, R16 ;  /* 0x000000070a10723e */ /* 0x000fe20004807010 */
[----:B------:R-:W-:Y:S02]  /*91b0*/  HADD2.F32 R107, -RZ, R154.H1_H1 ;  /* 0x3000009aff6b7230 */ /* 0x000fe40000004100 */
[C---:B------:R-:W-:Y:S01]  /*91c0*/  FFMA R20, R81.reuse, R103, R20 ;  /* 0x0000006751147223 */ /* 0x040fe20000000014 */
[C---:B------:R-:W-:Y:S01]  /*91d0*/  FFMA R21, R81.reuse, R102, R21 ;  /* 0x0000006651157223 */ /* 0x040fe20000000015 */
[C---:B------:R-:W-:Y:S01]  /*91e0*/  FFMA R22, R81.reuse, R105, R22 ;  /* 0x0000006951167223 */ /* 0x040fe20000000016 */
[C---:B------:R-:W-:Y:S01]  /*91f0*/  FMUL R23, R78.reuse, R30 ;  /* 0x0000001e4e177220 */ /* 0x040fe20000400000 */
[----:B------:R-:W-:Y:S01]  /*9200*/  FMUL R30, R78, R37 ;  /* 0x000000254e1e7220 */ /* 0x000fe20000400000 */
[----:B------:R-:W-:Y:S01]  /*9210*/  F2FP.SATFINITE.E4M3.F32.PACK_AB_MERGE_C R19, R20, R19, RZ ;  /* 0x000000131413723e */ /* 0x000fe200048070ff */
[C---:B------:R-:W-:Y:S01]  /*9220*/  FMUL R37, R78.reuse, R44 ;  /* 0x0000002c4e257220 */ /* 0x040fe20000400000 */
[C---:B------:R-:W-:Y:S01]  /*9230*/  FFMA R23, R81.reuse, R104, R23 ;  /* 0x0000006851177223 */ /* 0x040fe20000000017 */
        /* <DEDUP_REMOVED lines=20> */
[----:B------:R-:W-:Y:S01]  /*9380*/  F2FP.F16.E4M3.UNPACK_B R159, R159.H1 ;  /* 0x0000009fff9f723e */ /* 0x000fe200030006ff */
[----:B------:R-:W-:Y:S01]  /*9390*/  FMUL R38, R78, R45 ;  /* 0x0000002d4e267220 */ /* 0x000fe20000400000 */
[----:B------:R-:W-:Y:S01]  /*93a0*/  F2FP.SATFINITE.E4M3.F32.PACK_AB_MERGE_C R19, R28, R27, RZ ;  /* 0x0000001b1c13723e */ /* 0x000fe200048070ff */
[----:B------:R-:W-:Y:S01]  /*93b0*/  FFMA R31, R81, R112, R31 ;  /* 0x00000070511f7223 */ /* 0x000fe2000000001f */
[C---:B------:R-:W-:Y:S01]  /*93c0*/  FMUL R45, R78.reuse, R52 ;  /* 0x000000344e2d7220 */ /* 0x040fe20000400000 */
[C---:B------:R-:W-:Y:S01]  /*93d0*/  FMUL R52, R78.reuse, R59 ;  /* 0x0000003b4e347220 */ /* 0x040fe20000400000 */
[----:B------:R-:W-:Y:S01]  /*93e0*/  F2FP.F16.E4M3.UNPACK_B R160, R160.H1 ;  /* 0x000000a0ffa0723e */ /* 0x000fe200030006ff */
[C---:B------:R-:W-:Y:S01]  /*93f0*/  FMUL R59, R78.reuse, R66 ;  /* 0x000000424e3b7220 */ /* 0x040fe20000400000 */
[----:B------:R-:W-:Y:S01]  /*9400*/  F2FP.SATFINITE.E4M3.F32.PACK_AB_MERGE_C R66, R13, R12, R14 ;  /* 0x0000000c0d42723e */ /* 0x000fe2000480700e */
        /* <DEDUP_REMOVED lines=11> */
[C---:B------:R-:W-:Y:S01]  /*94c0*/  FFMA R35, R81.reuse, R116, R35 ;  /* 0x0000007451237223 */ /* 0x040fe20000000023 */
[C---:B------:R-:W-:Y:S01]  /*94d0*/  FMUL R36, R78.reuse, R43 ;  /* 0x0000002b4e247220 */ /* 0x040fe20000400000 */
[--C-:B------:R-:W-:Y:S02]  /*94e0*/  HADD2.F32 R120, -RZ, R158.reuse.H0_H0 ;  /* 0x2000009eff787230 */ /* 0x100fe40000004100 */
[C---:B------:R-:W-:Y:S01]  /*94f0*/  FMUL R39, R78.reuse, R46 ;  /* 0x0000002e4e277220 */ /* 0x040fe20000400000 */
[----:B------:R-:W-:Y:S02]  /*9500*/  HADD2.F32 R123, -RZ, R158.H1_H1 ;  /* 0x3000009eff7b7230 */ /* 0x000fe40000004100 */
        /* <DEDUP_REMOVED lines=8> */
[C---:B------:R-:W-:Y:S01]  /*9590*/  FFMA R40, R81.reuse, R123, R40 ;  /* 0x0000007b51287223 */ /* 0x040fe20000000028 */
[C---:B------:R-:W-:Y:S01]  /*95a0*/  FMUL R44, R78.reuse, R51 ;  /* 0x000000334e2c7220 */ /* 0x040fe20000400000 */
[C---:B------:R-:W-:Y:S01]  /*95b0*/  FFMA R41, R81.reuse, R122, R41 ;  /* 0x0000007a51297223 */ /* 0x040fe20000000029 */
[C---:B------:R-:W-:Y:S01]  /*95c0*/  FFMA R42, R81.reuse, R125, R42 ;  /* 0x0000007d512a7223 */ /* 0x040fe2000000002a */
[C---:B------:R-:W-:Y:S01]  /*95d0*/  FMUL R46, R78.reuse, R53 ;  /* 0x000000354e2e7220 */ /* 0x040fe20000400000 */
[--C-:B------:R-:W-:Y:S02]  /*95e0*/  HADD2.F32 R128, -RZ, R160.reuse.H0_H0 ;  /* 0x200000a0ff807230 */ /* 0x100fe40000004100 */
[C---:B------:R-:W-:Y:S01]  /*95f0*/  FMUL R50, R78.reuse, R57 ;  /* 0x000000394e327220 */ /* 0x040fe20000400000 */
[C---:B------:R-:W-:Y:S01]  /*9600*/  FMUL R51, R78.reuse, R58 ;  /* 0x0000003a4e337220 */ /* 0x040fe20000400000 */
[C---:B------:R-:W-:Y:S01]  /*9610*/  FMUL R53, R78.reuse, R60 ;  /* 0x0000003c4e357220 */ /* 0x040fe20000400000 */
[C---:B------:R-:W-:Y:S01]  /*9620*/  FFMA R43, R81.reuse, R124, R43 ;  /* 0x0000007c512b7223 */ /* 0x040fe2000000002b */
[----:B------:R-:W-:Y:S02]  /*9630*/  HADD2.F32 R131, -RZ, R160.H1_H1 ;  /* 0x300000a0ff837230 */ /* 0x000fe40000004100 */
[C---:B------:R-:W-:Y:S01]  /*9640*/  FMUL R47, R78.reuse, R54 ;  /* 0x000000364e2f7220 */ /* 0x040fe20000400000 */
[C---:B------:R-:W-:Y:S01]  /*9650*/  FMUL R57, R78.reuse, R64 ;  /* 0x000000404e397220 */ /* 0x040fe20000400000 */
[C---:B------:R-:W-:Y:S01]  /*9660*/  FMUL R58, R78.reuse, R65 ;  /* 0x000000414e3a7220 */ /* 0x040fe20000400000 */
[C---:B------:R-:W-:Y:S01]  /*9670*/  FMUL R60, R78.reuse, R67 ;  /* 0x000000434e3c7220 */ /* 0x040fe20000400000 */
[----:B------:R-:W-:Y:S01]  /*9680*/  FFMA R44, R81, R127, R44 ;  /* 0x0000007f512c7223 */ /* 0x000fe2000000002c */
[C---:B------:R-:W-:Y:S01]  /*9690*/  FMUL R48, R78.reuse, R55 ;  /* 0x000000374e307220 */ /* 0x040fe20000400000 */
[----:B------:R-:W-:Y:S01]  /*96a0*/  F2FP.SATFINITE.E4M3.F32.PACK_AB_MERGE_C R64, R5, R4, R86 ;  /* 0x000000040540723e */ /* 0x000fe20004807056 */
[----:B------:R-:W-:Y:S01]  /*96b0*/  FFMA R45, R81, R126, R45 ;  /* 0x0000007e512d7223 */ /* 0x000fe2000000002d */
[----:B------:R-:W-:Y:S01]  /*96c0*/  F2FP.SATFINITE.E4M3.F32.PACK_AB_MERGE_C R65, R9, R8, R138 ;  /* 0x000000080941723e */ /* 0x000fe2000480708a */
[----:B------:R-:W-:Y:S01]  /*96d0*/  FMUL R49, R78, R56 ;  /* 0x000000384e317220 */ /* 0x000fe20000400000 */
[----:B------:R-:W-:Y:S01]  /*96e0*/  F2FP.SATFINITE.E4M3.F32.PACK_AB_MERGE_C R67, R2, R0, R3 ;  /* 0x000000000243723e */ /* 0x000fe20004807003 */
[C---:B------:R-:W-:Y:S01]  /*96f0*/  FFMA R46, R81.reuse, R129, R46 ;  /* 0x00000081512e7223 */ /* 0x040fe2000000002e */
[----:B------:R-:W-:Y:S01]  /*9700*/  F2FP.F16.E4M3.UNPACK_B R162, R162.H1 ;  /* 0x000000a2ffa2723e */ /* 0x000fe200030006ff */
[--C-:B------:R-:W-:Y:S02]  /*9710*/  HADD2.F32 R132, -RZ, R161.reuse.H0_H0 ;  /* 0x200000a1ff847230 */ /* 0x100fe40000004100 */
[C---:B------:R-:W-:Y:S01]  /*9720*/  FFMA R47, R81.reuse, R128, R47 ;  /* 0x00000080512f7223 */ /* 0x040fe2000000002f */
[----:B------:R1:W-:Y:S01]  /*9730*/  STS.128 [R172+UR49+0x6400], R64 ;  /* 0x00640040ac007988 */ /* 0x0003e20008000c31 */
[----:B------:R-:W-:Y:S02]  /*9740*/  HADD2.F32 R135, -RZ, R161.H1_H1 ;  /* 0x300000a1ff877230 */ /* 0x000fe40000004100 */
[C---:B------:R-:W-:Y:S01]  /*9750*/  FFMA R48, R81.reuse, R131, R48 ;  /* 0x0000008351307223 */ /* 0x040fe20000000030 */
[C---:B------:R-:W-:Y:S01]  /*9760*/  FFMA R49, R81.reuse, R130, R49 ;  /* 0x0000008251317223 */ /* 0x040fe20000000031 */
[----:B------:R-:W-:Y:S01]  /*9770*/  F2FP.F16.E4M3.UNPACK_B R163, R163.H1 ;  /* 0x000000a3ffa3723e */ /* 0x000fe200030006ff */
[C---:B------:R-:W-:Y:S01]  /*9780*/  FFMA R50, R81.reuse, R133, R50 ;  /* 0x0000008551327223 */ /* 0x040fe20000000032 */
[----:B------:R-:W-:Y:S01]  /*9790*/  FMUL R54, R78, R61 ;  /* 0x0000003d4e367220 */ /* 0x000fe20000400000 */
[--C-:B------:R-:W-:Y:S01]  /*97a0*/  HADD2.F32 R136, -RZ, R162.reuse.H0_H0 ;  /* 0x200000a2ff887230 */ /* 0x100fe20000004100 */
[----:B------:R1:W-:Y:S01]  /*97b0*/  STS.128 [R197+0x6010], R16 ;  /* 0x00601010c5007388 */ /* 0x0003e20000000c00 */
[----:B------:R-:W-:Y:S01]  /*97c0*/  F2FP.SATFINITE.E4M3.F32.PACK_AB_MERGE_C R35, R36, R35, RZ ;  /* 0x000000232423723e */ /* 0x000fe200048070ff */
[C---:B------:R-:W-:Y:S01]  /*97d0*/  FFMA R51, R81.reuse, R132, R51 ;  /* 0x0000008451337223 */ /* 0x040fe20000000033 */
[----:B------:R-:W-:Y:S01]  /*97e0*/  F2FP.SATFINITE.E4M3.F32.PACK_AB_MERGE_C R39, R40, R39, RZ ;  /* 0x000000272827723e */ /* 0x000fe200048070ff */
[----:B------:R-:W-:Y:S02]  /*97f0*/  HADD2.F32 R139, -RZ, R162.H1_H1 ;  /* 0x300000a2ff8b7230 */ /* 0x000fe40000004100 */
[C---:B------:R-:W-:Y:S01]  /*9800*/  FMUL R55, R78.reuse, R62 ;  /* 0x0000003e4e377220 */ /* 0x040fe20000400000 */
[C---:B------:R-:W-:Y:S01]  /*9810*/  FFMA R52, R81.reuse, R135, R52 ;  /* 0x0000008751347223 */ /* 0x040fe20000000034 */
[----:B------:R-:W-:Y:S01]  /*9820*/  FMUL R56, R78, R63 ;  /* 0x0000003f4e387220 */ /* 0x000fe20000400000 */
[C---:B------:R-:W-:Y:S01]  /*9830*/  FFMA R53, R81.reuse, R134, R53 ;  /* 0x0000008651357223 */ /* 0x040fe20000000035 */
[C---:B------:R-:W-:Y:S01]  /*9840*/  FFMA R54, R81.reuse, R137, R54 ;  /* 0x0000008951367223 */ /* 0x040fe20000000036 */
[--C-:B------:R-:W-:Y:S02]  /*9850*/  HADD2.F32 R84, -RZ, R163.reuse.H0_H0 ;  /* 0x200000a3ff547230 */ /* 0x100fe40000004100 */
[C---:B------:R-:W-:Y:S01]  /*9860*/  FFMA R55, R81.reuse, R136, R55 ;  /* 0x0000008851377223 */ /* 0x040fe20000000037 */
[----:B------:R-:W-:Y:S02]  /*9870*/  HADD2.F32 R85, -RZ, R163.H1_H1 ;  /* 0x300000a3ff557230 */ /* 0x000fe40000004100 */
[C---:B------:R-:W-:Y:S01]  /*9880*/  FFMA R56, R81.reuse, R139, R56 ;  /* 0x0000008b51387223 */ /* 0x040fe20000000038 */
[----:B------:R-:W-:Y:S01]  /*9890*/  F2FP.SATFINITE.E4M3.F32.PACK_AB_MERGE_C R43, R44, R43, RZ ;  /* 0x0000002b2c2b723e */ /* 0x000fe200048070ff */
[C---:B------:R-:W-:Y:S01]  /*98a0*/  FFMA R57, R81.reuse, R82, R57 ;  /* 0x0000005251397223 */ /* 0x040fe20000000039 */
[C---:B------:R-:W-:Y:S01]  /*98b0*/  FFMA R58, R81.reuse, R83, R58 ;  /* 0x00000053513a7223 */ /* 0x040fe2000000003a */
[C---:B------:R-:W-:Y:S01]  /*98c0*/  FFMA R59, R81.reuse, R84, R59 ;  /* 0x00000054513b7223 */ /* 0x040fe2000000003b */
[----:B------:R-:W-:Y:S01]  /*98d0*/  F2FP.SATFINITE.E4M3.F32.PACK_AB_MERGE_C R33, R34, R33, R35 ;  /* 0x000000212221723e */ /* 0x000fe20004807023 */
[----:B------:R-:W-:Y:S01]  /*98e0*/  FFMA R60, R81, R85, R60 ;  /* 0x00000055513c7223 */ /* 0x000fe2000000003c */
[----:B------:R-:W-:Y:S02]  /*98f0*/  F2FP.SATFINITE.E4M3.F32.PACK_AB_MERGE_C R32, R30, R29, R32 ;  /* 0x0000001d1e20723e */ /* 0x000fe40004807020 */
        /* <DEDUP_REMOVED lines=11> */
[----:B------:R-:W-:Y:S03]  /*99b0*/  IADD3 R76, PT, PT, R76, 0x1, RZ ;  /* 0x000000014c4c7810 */ /* 0x000fe60007ffe0ff */
        /* <DEDUP_REMOVED lines=9> */
[----:B------:R-:W-:Y:S02]  /*9a50*/  UIADD3 UR8, UP0, UPT, UR52, 0x680, URZ ;  /* 0x0000068034087890 */ /* 0x000fe4000ff1e0ff */
[----:B------:R-:W-:Y:S02]  /*9a60*/  UIADD3 UR5, UPT, UPT, UR41, 0x40, URZ ;  /* 0x0000004029057890 */ /* 0x000fe4000fffe0ff */
[----:B------:R-:W-:Y:S02]  /*9a70*/  UIADD3 UR4, UPT, UPT, UR49, 0x6400, URZ ;  /* 0x0000640031047890 */ /* 0x000fe4000fffe0ff */
[----:B------:R-:W-:Y:S01]  /*9a80*/  UIADD3.X UR9, UPT, UPT, URZ, UR53, URZ, UP0, !UPT ;  /* 0x00000035ff097290 */ /* 0x000fe200087fe4ff */
[----:B------:R-:W-:Y:S01]  /*9a90*/  UMOV UR6, UR42 ;  /* 0x0000002a00067c82 */ /* 0x000fe20008000000 */
[----:B------:R-:W-:Y:S07]  /*9aa0*/  UMOV UR7, UR36 ;  /* 0x0000002400077c82 */ /* 0x000fee0008000000 */
[----:B------:R2:W-:Y:S01]  /*9ab0*/  UTMASTG.3D [UR4], [UR8] ;  /* 0x00000004080073b5 */ /* 0x0005e20008010000 */
[----:B------:R0:W-:Y:S01]  /*9ac0*/  UTMACMDFLUSH ;  /* 0x00000000000079b7 */ /* 0x0001e20000000000 */
[----:B--2---:R-:W-:Y:S04]  /*9ad0*/  DEPBAR.LE SB0, 0x1 ;  /* 0x000080400000791a */ /* 0x004fe80000000000 */
.L_x_151:
[----:B------:R-:W-:Y:S05]  /*9ae0*/  BSYNC.RECONVERGENT B0 ;  /* 0x0000000000007941 */ /* 0x000fea0003800200 */
.L_x_150:
[----:B------:R-:W-:Y:S01]  /*9af0*/  BAR.SYNC.DEFER_BLOCKING 0x1, 0x80 ;  /* 0x0042000000007b1d */ /* 0x000fe20000010000 */
[----:B------:R-:W-:Y:S01]  /*9b00*/  ISETP.NE.AND P2, PT, R194, RZ, PT ;  /* 0x000000ffc200720c */ /* 0x000fe20003f45270 */
[----:B------:R-:W-:Y:S01]  /*9b10*/  IMAD.IADD R20, R75, 0x1, R147 ;  /* 0x000000014b147824 */ /* 0x000fe200078e0293 */
[----:B------:R-:W-:Y:S01]  /*9b20*/  ISETP.NE.AND P0, PT, R196, 0x2, PT ;  /* 0x00000002c400780c */ /* 0x000fe20003f05270 */
[----:B------:R-:W-:Y:S01]  /*9b30*/  IMAD.IADD R21, R77, 0x1, R170 ;  /* 0x000000014d157824 */ /* 0x000fe200078e02aa */
[----:B------:R-:W-:Y:S02]  /*9b40*/  ISETP.NE.AND P1, PT, R76, 0x4, PT ;  /* 0x000000044c00780c */ /* 0x000fe40003f25270 */
[----:B------:R-:W-:Y:S02]  /*9b50*/  SEL R3, RZ, 0x1, P0 ;  /* 0x00000001ff037807 */ /* 0x000fe40000000000 */
[----:B------:R-:W-:Y:S02]  /*9b60*/  SEL R0, RZ, 0x1, P1 ;  /* 0x00000001ff007807 */ /* 0x000fe40000800000 */
[----:B------:R-:W-:Y:S02]  /*9b70*/  LOP3.LUT R182, R182, R3, RZ, 0x3c, !PT ;  /* 0x00000003b6b67212 */ /* 0x000fe400078e3cff */
[----:B------:R-:W-:Y:S02]  /*9b80*/  LOP3.LUT R183, R183, R0, RZ, 0x3c, !PT ;  /* 0x00000000b7b77212 */ /* 0x000fe400078e3cff */
[----:B------:R-:W-:Y:S02]  /*9b90*/  @P2 R2UR UR36, R179 ;  /* 0x00000000b32422ca */ /* 0x000fe400000e0000 */
[----:B------:R-:W-:Y:S02]  /*9ba0*/  SEL R196, R196, RZ, P0 ;  /* 0x000000ffc4c47207 */ /* 0x000fe40000000000 */
[----:B------:R-:W-:Y:S01]  /*9bb0*/  SEL R76, R76, RZ, P1 ;  /* 0x000000ff4c4c7207 */ /* 0x000fe20000800000 */
[----:B------:R-:W-:Y:S10]  /*9bc0*/  @P2 BRA `(.L_x_152) ;  /* 0xffffffc400c02947 */ /* 0x000ff4000383ffff */
[----:B------:R-:W-:Y:S05]  /*9bd0*/  EXIT ;  /* 0x000000000000794d */ /* 0x000fea0003800000 */
.L_x_25:
[----:B--2---:R2:W4:Y:S02]  /*9be0*/  SYNCS.PHASECHK.TRANS64.TRYWAIT P0, [R3+URZ+0x2a0], R2 ;  /* 0x0002a002030075a7 */ /* 0x00452400080011ff */
[----:B----4-:R-:W-:Y:S05]  /*9bf0*/  @!P0 NANOSLEEP.SYNCS 0x989680 ;  /* 0x009896800000895d */ /* 0x010fea0003900000 */
[----:B------:R-:W4:Y:S02]  /*9c00*/  @!P0 SYNCS.PHASECHK.TRANS64 P0, [R3+URZ+0x2a0], R2 ;  /* 0x0002a002030085a7 */ /* 0x000f2400080010ff */
[----:B----4-:R-:W-:Y:S05]  /*9c10*/  @!P0 BRA `(.L_x_25) ;  /* 0xfffffffc00f08947 */ /* 0x010fea000383ffff */
[----:B------:R-:W-:Y:S05]  /*9c20*/  BRA `(.L_x_153) ;  /* 0xffffff7c00d47947 */ /* 0x000fea000383ffff */
.L_x_28:
[----:B-1----:R-:W-:-:S07]  /*9c30*/  MOV R2, UR33 ;  /* 0x0000002100027c02 */ /* 0x002fce0008000f00 */
.L_x_154:
[----:B-1----:R1:W2:Y:S02]  /*9c40*/  SYNCS.PHASECHK.TRANS64.TRYWAIT P0, [R2+URZ+0x100], R5 ;  /* 0x00010005020075a7 */ /* 0x0022a400080011ff */
[----:B--2---:R-:W-:Y:S05]  /*9c50*/  @!P0 NANOSLEEP.SYNCS 0x989680 ;  /* 0x009896800000895d */ /* 0x004fea0003900000 */
[----:B------:R-:W2:Y:S02]  /*9c60*/  @!P0 SYNCS.PHASECHK.TRANS64 P0, [R2+URZ+0x100], R5 ;  /* 0x00010005020085a7 */ /* 0x000ea400080010ff */
[----:B--2---:R-:W-:Y:S05]  /*9c70*/  @!P0 BRA `(.L_x_154) ;  /* 0xfffffffc00f08947 */ /* 0x004fea000383ffff */
[----:B------:R-:W-:Y:S05]  /*9c80*/  BRA `(.L_x_27) ;  /* 0xffffff80003c7947 */ /* 0x000fea000383ffff */
.L_x_35:
[----:B-1----:R-:W-:-:S07]  /*9c90*/  MOV R2, UR17 ;  /* 0x0000001100027c02 */ /* 0x002fce0008000f00 */
.L_x_155:
[----:B-1----:R1:W2:Y:S02]  /*9ca0*/  SYNCS.PHASECHK.TRANS64.TRYWAIT P0, [R2+URZ+0x100], R5 ;  /* 0x00010005020075a7 */ /* 0x0022a400080011ff */
[----:B--2---:R-:W-:Y:S05]  /*9cb0*/  @!P0 NANOSLEEP.SYNCS 0x989680 ;  /* 0x009896800000895d */ /* 0x004fea0003900000 */
[----:B------:R-:W2:Y:S02]  /*9cc0*/  @!P0 SYNCS.PHASECHK.TRANS64 P0, [R2+URZ+0x100], R5 ;  /* 0x00010005020085a7 */ /* 0x000ea400080010ff */
[----:B--2---:R-:W-:Y:S05]  /*9cd0*/  @!P0 BRA `(.L_x_155) ;  /* 0xfffffffc00f08947 */ /* 0x004fea000383ffff */
[----:B------:R-:W-:Y:S05]  /*9ce0*/  BRA `(.L_x_34) ;  /* 0xffffff8000f87947 */ /* 0x000fea000383ffff */
.L_x_40:
[----:B-1----:R1:W2:Y:S02]  /*9cf0*/  SYNCS.PHASECHK.TRANS64.TRYWAIT P0, [R2+URZ+0x230], R3 ;  /* 0x00023003020075a7 */ /* 0x0022a400080011ff */
[----:B--2---:R-:W-:Y:S05]  /*9d00*/  @!P0 NANOSLEEP.SYNCS 0x989680 ;  /* 0x009896800000895d */ /* 0x004fea0003900000 */
[----:B------:R-:W2:Y:S02]  /*9d10*/  @!P0 SYNCS.PHASECHK.TRANS64 P0, [R2+URZ+0x230], R3 ;  /* 0x00023003020085a7 */ /* 0x000ea400080010ff */
[----:B--2---:R-:W-:Y:S05]  /*9d20*/  @!P0 BRA `(.L_x_40) ;  /* 0xfffffffc00f08947 */ /* 0x004fea000383ffff */
[----:B------:R-:W-:Y:S05]  /*9d30*/  BRA `(.L_x_156) ;  /* 0xffffff84009c7947 */ /* 0x000fea000383ffff */
.L_x_44:
[----:B---3--:R-:W-:-:S07]  /*9d40*/  MOV R0, UR5 ;  /* 0x0000000500007c02 */ /* 0x008fce0008000f00 */
.L_x_157:
[----:B-1----:R1:W2:Y:S02]  /*9d50*/  SYNCS.PHASECHK.TRANS64.TRYWAIT P0, [R0+URZ], R3 ;  /* 0x00000003000075a7 */ /* 0x0022a400080011ff */
[----:B--2---:R-:W-:Y:S05]  /*9d60*/  @!P0 NANOSLEEP.SYNCS 0x989680 ;  /* 0x009896800000895d */ /* 0x004fea0003900000 */
[----:B------:R-:W2:Y:S02]  /*9d70*/  @!P0 SYNCS.PHASECHK.TRANS64 P0, [R0+URZ], R3 ;  /* 0x00000003000085a7 */ /* 0x000ea400080010ff */
[----:B--2---:R-:W-:Y:S05]  /*9d80*/  @!P0 BRA `(.L_x_157) ;  /* 0xfffffffc00f08947 */ /* 0x004fea000383ffff */
[----:B------:R-:W-:Y:S05]  /*9d90*/  BRA `(.L_x_158) ;  /* 0xffffff8c000c7947 */ /* 0x000fea000383ffff */
.L_x_45:
[----:B---3--:R-:W-:-:S07]  /*9da0*/  MOV R0, UR5 ;  /* 0x0000000500007c02 */ /* 0x008fce0008000f00 */
.L_x_159:
[----:B-1----:R1:W2:Y:S02]  /*9db0*/  SYNCS.PHASECHK.TRANS64.TRYWAIT P0, [R0+URZ], R3 ;  /* 0x00000003000075a7 */ /* 0x0022a400080011ff */
[----:B--2---:R-:W-:Y:S05]  /*9dc0*/  @!P0 NANOSLEEP.SYNCS 0x989680 ;  /* 0x009896800000895d */ /* 0x004fea0003900000 */
[----:B------:R-:W2:Y:S02]  /*9dd0*/  @!P0 SYNCS.PHASECHK.TRANS64 P0, [R0+URZ], R3 ;  /* 0x00000003000085a7 */ /* 0x000ea400080010ff */
[----:B--2---:R-:W-:Y:S05]  /*9de0*/  @!P0 BRA `(.L_x_159) ;  /* 0xfffffffc00f08947 */ /* 0x004fea000383ffff */
[----:B------:R-:W-:Y:S05]  /*9df0*/  BRA `(.L_x_160) ;  /* 0xffffff8c00187947 */ /* 0x000fea000383ffff */
.L_x_46:
[----:B---3--:R-:W-:-:S07]  /*9e00*/  MOV R0, UR5 ;  /* 0x0000000500007c02 */ /* 0x008fce0008000f00 */
.L_x_161:
[----:B-1----:R1:W2:Y:S02]  /*9e10*/  SYNCS.PHASECHK.TRANS64.TRYWAIT P0, [R0+URZ], R3 ;  /* 0x00000003000075a7 */ /* 0x0022a400080011ff */
[----:B--2---:R-:W-:Y:S05]  /*9e20*/  @!P0 NANOSLEEP.SYNCS 0x989680 ;  /* 0x009896800000895d */ /* 0x004fea0003900000 */
[----:B------:R-:W2:Y:S02]  /*9e30*/  @!P0 SYNCS.PHASECHK.TRANS64 P0, [R0+URZ], R3 ;  /* 0x00000003000085a7 */ /* 0x000ea400080010ff */
[----:B--2---:R-:W-:Y:S05]  /*9e40*/  @!P0 BRA `(.L_x_161) ;  /* 0xfffffffc00f08947 */ /* 0x004fea000383ffff */
[----:B------:R-:W-:Y:S05]  /*9e50*/  BRA `(.L_x_162) ;  /* 0xffffff8c00247947 */ /* 0x000fea000383ffff */
.L_x_47:
[----:B---3--:R-:W-:-:S07]  /*9e60*/  MOV R0, UR5 ;  /* 0x0000000500007c02 */ /* 0x008fce0008000f00 */
.L_x_163:
[----:B-1----:R1:W2:Y:S02]  /*9e70*/  SYNCS.PHASECHK.TRANS64.TRYWAIT P0, [R0+URZ], R3 ;  /* 0x00000003000075a7 */ /* 0x0022a400080011ff */
[----:B--2---:R-:W-:Y:S05]  /*9e80*/  @!P0 NANOSLEEP.SYNCS 0x989680 ;  /* 0x009896800000895d */ /* 0x004fea0003900000 */
[----:B------:R-:W2:Y:S02]  /*9e90*/  @!P0 SYNCS.PHASECHK.TRANS64 P0, [R0+URZ], R3 ;  /* 0x00000003000085a7 */ /* 0x000ea400080010ff */
[----:B--2---:R-:W-:Y:S05]  /*9ea0*/  @!P0 BRA `(.L_x_163) ;  /* 0xfffffffc00f08947 */ /* 0x004fea000383ffff */
[----:B------:R-:W-:Y:S05]  /*9eb0*/  BRA `(.L_x_164) ;  /* 0xffffff8c00307947 */ /* 0x000fea000383ffff */
.L_x_48:
[----:B---3--:R-:W-:-:S07]  /*9ec0*/  MOV R0, UR5 ;  /* 0x0000000500007c02 */ /* 0x008fce0008000f00 */
.L_x_165:
[----:B-1----:R1:W2:Y:S02]  /*9ed0*/  SYNCS.PHASECHK.TRANS64.TRYWAIT P0, [R0+URZ], R3 ;  /* 0x00000003000075a7 */ /* 0x0022a400080011ff */
[----:B--2---:R-:W-:Y:S05]  /*9ee0*/  @!P0 NANOSLEEP.SYNCS 0x989680 ;  /* 0x009896800000895d */ /* 0x004fea0003900000 */
[----:B------:R-:W2:Y:S02]  /*9ef0*/  @!P0 SYNCS.PHASECHK.TRANS64 P0, [R0+URZ], R3 ;  /* 0x00000003000085a7 */ /* 0x000ea400080010ff */
[----:B--2---:R-:W-:Y:S05]  /*9f00*/  @!P0 BRA `(.L_x_165) ;  /* 0xfffffffc00f08947 */ /* 0x004fea000383ffff */
[----:B------:R-:W-:Y:S05]  /*9f10*/  BRA `(.L_x_166) ;  /* 0xffffff8c003c7947 */ /* 0x000fea000383ffff */
.L_x_49:
[----:B---3--:R-:W-:-:S07]  /*9f20*/  MOV R0, UR5 ;  /* 0x0000000500007c02 */ /* 0x008fce0008000f00 */
.L_x_167:
[----:B-1----:R1:W2:Y:S02]  /*9f30*/  SYNCS.PHASECHK.TRANS64.TRYWAIT P0, [R0+URZ], R3 ;  /* 0x00000003000075a7 */ /* 0x0022a400080011ff */
[----:B--2---:R-:W-:Y:S05]  /*9f40*/  @!P0 NANOSLEEP.SYNCS 0x989680 ;  /* 0x009896800000895d */ /* 0x004fea0003900000 */
[----:B------:R-:W2:Y:S02]  /*9f50*/  @!P0 SYNCS.PHASECHK.TRANS64 P0, [R0+URZ], R3 ;  /* 0x00000003000085a7 */ /* 0x000ea400080010ff */
[----:B--2---:R-:W-:Y:S05]  /*9f60*/  @!P0 BRA `(.L_x_167) ;  /* 0xfffffffc00f08947 */ /* 0x004fea000383ffff */
[----:B------:R-:W-:Y:S05]  /*9f70*/  BRA `(.L_x_168) ;  /* 0xffffff8c00487947 */ /* 0x000fea000383ffff */
.L_x_50:
[----:B---3--:R-:W-:-:S07]  /*9f80*/  MOV R0, UR5 ;  /* 0x0000000500007c02 */ /* 0x008fce0008000f00 */
.L_x_169:
[----:B-1----:R1:W2:Y:S02]  /*9f90*/  SYNCS.PHASECHK.TRANS64.TRYWAIT P0, [R0+URZ], R3 ;  /* 0x00000003000075a7 */ /* 0x0022a400080011ff */
[----:B--2---:R-:W-:Y:S05]  /*9fa0*/  @!P0 NANOSLEEP.SYNCS 0x989680 ;  /* 0x009896800000895d */ /* 0x004fea0003900000 */
[----:B------:R-:W2:Y:S02]  /*9fb0*/  @!P0 SYNCS.PHASECHK.TRANS64 P0, [R0+URZ], R3 ;  /* 0x00000003000085a7 */ /* 0x000ea400080010ff */
[----:B--2---:R-:W-:Y:S05]  /*9fc0*/  @!P0 BRA `(.L_x_169) ;  /* 0xfffffffc00f08947 */ /* 0x004fea000383ffff */
[----:B------:R-:W-:Y:S05]  /*9fd0*/  BRA `(.L_x_170) ;  /* 0xffffff8c00547947 */ /* 0x000fea000383ffff */
.L_x_51:
[----:B---3--:R-:W-:-:S07]  /*9fe0*/  MOV R0, UR5 ;  /* 0x0000000500007c02 */ /* 0x008fce0008000f00 */
.L_x_171:
[----:B-1----:R1:W2:Y:S02]  /*9ff0*/  SYNCS.PHASECHK.TRANS64.TRYWAIT P0, [R0+URZ], R3 ;  /* 0x00000003000075a7 */ /* 0x0022a400080011ff */
[----:B--2---:R-:W-:Y:S05]  /*a000*/  @!P0 NANOSLEEP.SYNCS 0x989680 ;  /* 0x009896800000895d */ /* 0x004fea0003900000 */
[----:B------:R-:W2:Y:S02]  /*a010*/  @!P0 SYNCS.PHASECHK.TRANS64 P0, [R0+URZ], R3 ;  /* 0x00000003000085a7 */ /* 0x000ea400080010ff */
[----:B--2---:R-:W-:Y:S05]  /*a020*/  @!P0 BRA `(.L_x_171) ;  /* 0xfffffffc00f08947 */ /* 0x004fea000383ffff */
[----:B------:R-:W-:Y:S05]  /*a030*/  BRA `(.L_x_172) ;  /* 0xffffff8c00607947 */ /* 0x000fea000383ffff */
.L_x_52:
[----:B---3--:R-:W-:-:S07]  /*a040*/  MOV R0, UR5 ;  /* 0x0000000500007c02 */ /* 0x008fce0008000f00 */
.L_x_173:
[----:B-1----:R1:W2:Y:S02]  /*a050*/  SYNCS.PHASECHK.TRANS64.TRYWAIT P0, [R0+URZ], R3 ;  /* 0x00000003000075a7 */ /* 0x0022a400080011ff */
[----:B--2---:R-:W-:Y:S05]  /*a060*/  @!P0 NANOSLEEP.SYNCS 0x989680 ;  /* 0x009896800000895d */ /* 0x004fea0003900000 */
[----:B------:R-:W2:Y:S02]  /*a070*/  @!P0 SYNCS.PHASECHK.TRANS64 P0, [R0+URZ], R3 ;  /* 0x00000003000085a7 */ /* 0x000ea400080010ff */
[----:B--2---:R-:W-:Y:S05]  /*a080*/  @!P0 BRA `(.L_x_173) ;  /* 0xfffffffc00f08947 */ /* 0x004fea000383ffff */
[----:B------:R-:W-:Y:S05]  /*a090*/  BRA `(.L_x_174) ;  /* 0xffffff8c006c7947 */ /* 0x000fea000383ffff */
.L_x_53:
[----:B---3--:R-:W-:-:S07]  /*a0a0*/  MOV R0, UR5 ;  /* 0x0000000500007c02 */ /* 0x008fce0008000f00 */
.L_x_175:
[----:B-1----:R1:W2:Y:S02]  /*a0b0*/  SYNCS.PHASECHK.TRANS64.TRYWAIT P0, [R0+URZ], R3 ;  /* 0x00000003000075a7 */ /* 0x0022a400080011ff */
[----:B--2---:R-:W-:Y:S05]  /*a0c0*/  @!P0 NANOSLEEP.SYNCS 0x989680 ;  /* 0x009896800000895d */ /* 0x004fea0003900000 */
[----:B------:R-:W2:Y:S02]  /*a0d0*/  @!P0 SYNCS.PHASECHK.TRANS64 P0, [R0+URZ], R3 ;  /* 0x00000003000085a7 */ /* 0x000ea400080010ff */
[----:B--2---:R-:W-:Y:S05]  /*a0e0*/  @!P0 BRA `(.L_x_175) ;  /* 0xfffffffc00f08947 */ /* 0x004fea000383ffff */
[----:B------:R-:W-:Y:S05]  /*a0f0*/  BRA `(.L_x_176) ;  /* 0xffffff8c00787947 */ /* 0x000fea000383ffff */
.L_x_54:
[----:B---3--:R-:W-:-:S07]  /*a100*/  MOV R0, UR5 ;  /* 0x0000000500007c02 */ /* 0x008fce0008000f00 */
.L_x_177:
[----:B-1----:R1:W2:Y:S02]  /*a110*/  SYNCS.PHASECHK.TRANS64.TRYWAIT P0, [R0+URZ], R3 ;  /* 0x00000003000075a7 */ /* 0x0022a400080011ff */
[----:B--2---:R-:W-:Y:S05]  /*a120*/  @!P0 NANOSLEEP.SYNCS 0x989680 ;  /* 0x009896800000895d */ /* 0x004fea0003900000 */
[----:B------:R-:W2:Y:S02]  /*a130*/  @!P0 SYNCS.PHASECHK.TRANS64 P0, [R0+URZ], R3 ;  /* 0x00000003000085a7 */ /* 0x000ea400080010ff */
[----:B--2---:R-:W-:Y:S05]  /*a140*/  @!P0 BRA `(.L_x_177) ;  /* 0xfffffffc00f08947 */ /* 0x004fea000383ffff */
[----:B------:R-:W-:Y:S05]  /*a150*/  BRA `(.L_x_178) ;  /* 0xffffff8c00847947 */ /* 0x000fea000383ffff */
.L_x_55:
[----:B---3--:R-:W-:-:S07]  /*a160*/  MOV R0, UR5 ;  /* 0x0000000500007c02 */ /* 0x008fce0008000f00 */
.L_x_179:
[----:B-1----:R1:W2:Y:S02]  /*a170*/  SYNCS.PHASECHK.TRANS64.TRYWAIT P0, [R0+URZ], R3 ;  /* 0x00000003000075a7 */ /* 0x0022a400080011ff */
[----:B--2---:R-:W-:Y:S05]  /*a180*/  @!P0 NANOSLEEP.SYNCS 0x989680 ;  /* 0x009896800000895d */ /* 0x004fea0003900000 */
[----:B------:R-:W2:Y:S02]  /*a190*/  @!P0 SYNCS.PHASECHK.TRANS64 P0, [R0+URZ], R3 ;  /* 0x00000003000085a7 */ /* 0x000ea400080010ff */
[----:B--2---:R-:W-:Y:S05]  /*a1a0*/  @!P0 BRA `(.L_x_179) ;  /* 0xfffffffc00f08947 */ /* 0x004fea000383ffff */
[----:B------:R-:W-:Y:S05]  /*a1b0*/  BRA `(.L_x_180) ;  /* 0xffffff8c00907947 */ /* 0x000fea000383ffff */
.L_x_56:
[----:B---3--:R-:W-:-:S07]  /*a1c0*/  MOV R0, UR5 ;  /* 0x0000000500007c02 */ /* 0x008fce0008000f00 */
.L_x_181:
[----:B-1----:R1:W2:Y:S02]  /*a1d0*/  SYNCS.PHASECHK.TRANS64.TRYWAIT P0, [R0+URZ], R3 ;  /* 0x00000003000075a7 */ /* 0x0022a400080011ff */
[----:B--2---:R-:W-:Y:S05]  /*a1e0*/  @!P0 NANOSLEEP.SYNCS 0x989680 ;  /* 0x009896800000895d */ /* 0x004fea0003900000 */
[----:B------:R-:W2:Y:S02]  /*a1f0*/  @!P0 SYNCS.PHASECHK.TRANS64 P0, [R0+URZ], R3 ;  /* 0x00000003000085a7 */ /* 0x000ea400080010ff */
[----:B--2---:R-:W-:Y:S05]  /*a200*/  @!P0 BRA `(.L_x_181) ;  /* 0xfffffffc00f08947 */ /* 0x004fea000383ffff */
[----:B------:R-:W-:Y:S05]  /*a210*/  BRA `(.L_x_182) ;  /* 0xffffff8c009c7947 */ /* 0x000fea000383ffff */
.L_x_57:
[----:B---3--:R-:W-:-:S07]  /*a220*/  MOV R0, UR5 ;  /* 0x0000000500007c02 */ /* 0x008fce0008000f00 */
.L_x_183:
[----:B-1----:R1:W2:Y:S02]  /*a230*/  SYNCS.PHASECHK.TRANS64.TRYWAIT P0, [R0+URZ], R3 ;  /* 0x00000003000075a7 */ /* 0x0022a400080011ff */
[----:B--2---:R-:W-:Y:S05]  /*a240*/  @!P0 NANOSLEEP.SYNCS 0x989680 ;  /* 0x009896800000895d */ /* 0x004fea0003900000 */
[----:B------:R-:W2:Y:S02]  /*a250*/  @!P0 SYNCS.PHASECHK.TRANS64 P0, [R0+URZ], R3 ;  /* 0x00000003000085a7 */ /* 0x000ea400080010ff */
[----:B--2---:R-:W-:Y:S05]  /*a260*/  @!P0 BRA `(.L_x_183) ;  /* 0xfffffffc00f08947 */ /* 0x004fea000383ffff */
[----:B------:R-:W-:Y:S05]  /*a270*/  BRA `(.L_x_184) ;  /* 0xffffff8c00a87947 */ /* 0x000fea000383ffff */
.L_x_58:
[----:B---3--:R-:W-:-:S07]  /*a280*/  MOV R0, UR5 ;  /* 0x0000000500007c02 */ /* 0x008fce0008000f00 */
.L_x_185:
[----:B-1----:R1:W2:Y:S02]  /*a290*/  SYNCS.PHASECHK.TRANS64.TRYWAIT P0, [R0+URZ], R3 ;  /* 0x00000003000075a7 */ /* 0x0022a400080011ff */
[----:B--2---:R-:W-:Y:S05]  /*a2a0*/  @!P0 NANOSLEEP.SYNCS 0x989680 ;  /* 0x009896800000895d */ /* 0x004fea0003900000 */
[----:B------:R-:W2:Y:S02]  /*a2b0*/  @!P0 SYNCS.PHASECHK.TRANS64 P0, [R0+URZ], R3 ;  /* 0x00000003000085a7 */ /* 0x000ea400080010ff */
[----:B--2---:R-:W-:Y:S05]  /*a2c0*/  @!P0 BRA `(.L_x_185) ;  /* 0xfffffffc00f08947 */ /* 0x004fea000383ffff */
[----:B------:R-:W-:Y:S05]  /*a2d0*/  BRA `(.L_x_186) ;  /* 0xffffff8c00b47947 */ /* 0x000fea000383ffff */
.L_x_59:
[----:B---3--:R-:W-:-:S07]  /*a2e0*/  MOV R0, UR5 ;  /* 0x0000000500007c02 */ /* 0x008fce0008000f00 */
.L_x_187:
[----:B-1----:R1:W2:Y:S02]  /*a2f0*/  SYNCS.PHASECHK.TRANS64.TRYWAIT P0, [R0+URZ], R3 ;  /* 0x00000003000075a7 */ /* 0x0022a400080011ff */
[----:B--2---:R-:W-:Y:S05]  /*a300*/  @!P0 NANOSLEEP.SYNCS 0x989680 ;  /* 0x009896800000895d */ /* 0x004fea0003900000 */
[----:B------:R-:W2:Y:S02]  /*a310*/  @!P0 SYNCS.PHASECHK.TRANS64 P0, [R0+URZ], R3 ;  /* 0x00000003000085a7 */ /* 0x000ea400080010ff */
[----:B--2---:R-:W-:Y:S05]  /*a320*/  @!P0 BRA `(.L_x_187) ;  /* 0xfffffffc00f08947 */ /* 0x004fea000383ffff */
[----:B------:R-:W-:Y:S05]  /*a330*/  BRA `(.L_x_188) ;  /* 0xffffff8c00c07947 */ /* 0x000fea000383ffff */
.L_x_60:
[----:B---3--:R-:W-:-:S07]  /*a340*/  MOV R0, UR5 ;  /* 0x0000000500007c02 */ /* 0x008fce0008000f00 */
.L_x_189:
[----:B-1----:R1:W2:Y:S02]  /*a350*/  SYNCS.PHASECHK.TRANS64.TRYWAIT P0, [R0+URZ], R3 ;  /* 0x00000003000075a7 */ /* 0x0022a400080011ff */
[----:B--2---:R-:W-:Y:S05]  /*a360*/  @!P0 NANOSLEEP.SYNCS 0x989680 ;  /* 0x009896800000895d */ /* 0x004fea0003900000 */
[----:B------:R-:W2:Y:S02]  /*a370*/  @!P0 SYNCS.PHASECHK.TRANS64 P0, [R0+URZ], R3 ;  /* 0x00000003000085a7 */ /* 0x000ea400080010ff */
[----:B--2---:R-:W-:Y:S05]  /*a380*/  @!P0 BRA `(.L_x_189) ;  /* 0xfffffffc00f08947 */ /* 0x004fea000383ffff */
[----:B------:R-:W-:Y:S05]  /*a390*/  BRA `(.L_x_190) ;  /* 0xffffff8c00cc7947 */ /* 0x000fea000383ffff */
.L_x_61:
[----:B---3--:R-:W-:-:S07]  /*a3a0*/  MOV R0, UR5 ;  /* 0x0000000500007c02 */ /* 0x008fce0008000f00 */
.L_x_191:
[----:B-1----:R1:W2:Y:S02]  /*a3b0*/  SYNCS.PHASECHK.TRANS64.TRYWAIT P0, [R0+URZ], R3 ;  /* 0x00000003000075a7 */ /* 0x0022a400080011ff */
[----:B--2---:R-:W-:Y:S05]  /*a3c0*/  @!P0 NANOSLEEP.SYNCS 0x989680 ;  /* 0x009896800000895d */ /* 0x004fea0003900000 */
[----:B------:R-:W2:Y:S02]  /*a3d0*/  @!P0 SYNCS.PHASECHK.TRANS64 P0, [R0+URZ], R3 ;  /* 0x00000003000085a7 */ /* 0x000ea400080010ff */
[----:B--2---:R-:W-:Y:S05]  /*a3e0*/  @!P0 BRA `(.L_x_191) ;  /* 0xfffffffc00f08947 */ /* 0x004fea000383ffff */
[----:B------:R-:W-:Y:S05]  /*a3f0*/  BRA `(.L_x_192) ;  /* 0xffffff8c00d87947 */ /* 0x000fea000383ffff */
.L_x_62:
[----:B---3--:R-:W-:-:S07]  /*a400*/  MOV R0, UR5 ;  /* 0x0000000500007c02 */ /* 0x008fce0008000f00 */
.L_x_193:
[----:B-1----:R1:W2:Y:S02]  /*a410*/  SYNCS.PHASECHK.TRANS64.TRYWAIT P0, [R0+URZ], R3 ;  /* 0x00000003000075a7 */ /* 0x0022a400080011ff */
[----:B--2---:R-:W-:Y:S05]  /*a420*/  @!P0 NANOSLEEP.SYNCS 0x989680 ;  /* 0x009896800000895d */ /* 0x004fea0003900000 */
[----:B------:R-:W2:Y:S02]  /*a430*/  @!P0 SYNCS.PHASECHK.TRANS64 P0, [R0+URZ], R3 ;  /* 0x00000003000085a7 */ /* 0x000ea400080010ff */
[----:B--2---:R-:W-:Y:S05]  /*a440*/  @!P0 BRA `(.L_x_193) ;  /* 0xfffffffc00f08947 */ /* 0x004fea000383ffff */
[----:B------:R-:W-:Y:S05]  /*a450*/  BRA `(.L_x_194) ;  /* 0xffffff8c00e47947 */ /* 0x000fea000383ffff */
.L_x_63:
[----:B---3--:R-:W-:-:S07]  /*a460*/  MOV R0, UR5 ;  /* 0x0000000500007c02 */ /* 0x008fce0008000f00 */
.L_x_195:
[----:B-1----:R1:W2:Y:S02]  /*a470*/  SYNCS.PHASECHK.TRANS64.TRYWAIT P0, [R0+URZ], R3 ;  /* 0x00000003000075a7 */ /* 0x0022a400080011ff */
[----:B--2---:R-:W-:Y:S05]  /*a480*/  @!P0 NANOSLEEP.SYNCS 0x989680 ;  /* 0x009896800000895d */ /* 0x004fea0003900000 */
[----:B------:R-:W2:Y:S02]  /*a490*/  @!P0 SYNCS.PHASECHK.TRANS64 P0, [R0+URZ], R3 ;  /* 0x00000003000085a7 */ /* 0x000ea400080010ff */
[----:B--2---:R-:W-:Y:S05]  /*a4a0*/  @!P0 BRA `(.L_x_195) ;  /* 0xfffffffc00f08947 */ /* 0x004fea000383ffff */
[----:B------:R-:W-:Y:S05]  /*a4b0*/  BRA `(.L_x_196) ;  /* 0xffffff8c00f07947 */ /* 0x000fea000383ffff */
.L_x_64:
[----:B---3--:R-:W-:-:S07]  /*a4c0*/  MOV R0, UR5 ;  /* 0x0000000500007c02 */ /* 0x008fce0008000f00 */
.L_x_197:
[----:B-1----:R1:W2:Y:S02]  /*a4d0*/  SYNCS.PHASECHK.TRANS64.TRYWAIT P0, [R0+URZ], R3 ;  /* 0x00000003000075a7 */ /* 0x0022a400080011ff */
[----:B--2---:R-:W-:Y:S05]  /*a4e0*/  @!P0 NANOSLEEP.SYNCS 0x989680 ;  /* 0x009896800000895d */ /* 0x004fea0003900000 */
[----:B------:R-:W2:Y:S02]  /*a4f0*/  @!P0 SYNCS.PHASECHK.TRANS64 P0, [R0+URZ], R3 ;  /* 0x00000003000085a7 */ /* 0x000ea400080010ff */
[----:B--2---:R-:W-:Y:S05]  /*a500*/  @!P0 BRA `(.L_x_197) ;  /* 0xfffffffc00f08947 */ /* 0x004fea000383ffff */
[----:B------:R-:W-:Y:S05]  /*a510*/  BRA `(.L_x_198) ;  /* 0xffffff8c00fc7947 */ /* 0x000fea000383ffff */
.L_x_65:
[----:B---3--:R-:W-:-:S07]  /*a520*/  MOV R0, UR5 ;  /* 0x0000000500007c02 */ /* 0x008fce0008000f00 */
.L_x_199:
[----:B-1----:R1:W2:Y:S02]  /*a530*/  SYNCS.PHASECHK.TRANS64.TRYWAIT P0, [R0+URZ], R3 ;  /* 0x00000003000075a7 */ /* 0x0022a400080011ff */
[----:B--2---:R-:W-:Y:S05]  /*a540*/  @!P0 NANOSLEEP.SYNCS 0x989680 ;  /* 0x009896800000895d */ /* 0x004fea0003900000 */
[----:B------:R-:W2:Y:S02]  /*a550*/  @!P0 SYNCS.PHASECHK.TRANS64 P0, [R0+URZ], R3 ;  /* 0x00000003000085a7 */ /* 0x000ea400080010ff */
[----:B--2---:R-:W-:Y:S05]  /*a560*/  @!P0 BRA `(.L_x_199) ;  /* 0xfffffffc00f08947 */ /* 0x004fea000383ffff */
[----:B------:R-:W-:Y:S05]  /*a570*/  BRA `(.L_x_200) ;  /* 0xffffff9000087947 */ /* 0x000fea000383ffff */
.L_x_66:
[----:B---3--:R-:W-:-:S07]  /*a580*/  MOV R0, UR5 ;  /* 0x0000000500007c02 */ /* 0x008fce0008000f00 */
.L_x_201:
[----:B-1----:R1:W2:Y:S02]  /*a590*/  SYNCS.PHASECHK.TRANS64.TRYWAIT P0, [R0+URZ], R3 ;  /* 0x00000003000075a7 */ /* 0x0022a400080011ff */
[----:B--2---:R-:W-:Y:S05]  /*a5a0*/  @!P0 NANOSLEEP.SYNCS 0x989680 ;  /* 0x009896800000895d */ /* 0x004fea0003900000 */
[----:B------:R-:W2:Y:S02]  /*a5b0*/  @!P0 SYNCS.PHASECHK.TRANS64 P0, [R0+URZ], R3 ;  /* 0x00000003000085a7 */ /* 0x000ea400080010ff */
[----:B--2---:R-:W-:Y:S05]  /*a5c0*/  @!P0 BRA `(.L_x_201) ;  /* 0xfffffffc00f08947 */ /* 0x004fea000383ffff */
[----:B------:R-:W-:Y:S05]  /*a5d0*/  BRA `(.L_x_202) ;  /* 0xffffff9000147947 */ /* 0x000fea000383ffff */
.L_x_67:
[----:B---3--:R-:W-:-:S07]  /*a5e0*/  MOV R0, UR5 ;  /* 0x0000000500007c02 */ /* 0x008fce0008000f00 */
.L_x_203:
[----:B-1----:R1:W2:Y:S02]  /*a5f0*/  SYNCS.PHASECHK.TRANS64.TRYWAIT P0, [R0+URZ], R3 ;  /* 0x00000003000075a7 */ /* 0x0022a400080011ff */
[----:B--2---:R-:W-:Y:S05]  /*a600*/  @!P0 NANOSLEEP.SYNCS 0x989680 ;  /* 0x009896800000895d */ /* 0x004fea0003900000 */
[----:B------:R-:W2:Y:S02]  /*a610*/  @!P0 SYNCS.PHASECHK.TRANS64 P0, [R0+URZ], R3 ;  /* 0x00000003000085a7 */ /* 0x000ea400080010ff */
[----:B--2---:R-:W-:Y:S05]  /*a620*/  @!P0 BRA `(.L_x_203) ;  /* 0xfffffffc00f08947 */ /* 0x004fea000383ffff */
[----:B------:R-:W-:Y:S05]  /*a630*/  BRA `(.L_x_204) ;  /* 0xffffff9000207947 */ /* 0x000fea000383ffff */
.L_x_68:
[----:B---3--:R-:W-:-:S07]  /*a640*/  MOV R0, UR5 ;  /* 0x0000000500007c02 */ /* 0x008fce0008000f00 */
.L_x_205:
[----:B-1----:R1:W2:Y:S02]  /*a650*/  SYNCS.PHASECHK.TRANS64.TRYWAIT P0, [R0+URZ], R3 ;  /* 0x00000003000075a7 */ /* 0x0022a400080011ff */
[----:B--2---:R-:W-:Y:S05]  /*a660*/  @!P0 NANOSLEEP.SYNCS 0x989680 ;  /* 0x009896800000895d */ /* 0x004fea0003900000 */
[----:B------:R-:W2:Y:S02]  /*a670*/  @!P0 SYNCS.PHASECHK.TRANS64 P0, [R0+URZ], R3 ;  /* 0x00000003000085a7 */ /* 0x000ea400080010ff */
[----:B--2---:R-:W-:Y:S05]  /*a680*/  @!P0 BRA `(.L_x_205) ;  /* 0xfffffffc00f08947 */ /* 0x004fea000383ffff */
[----:B------:R-:W-:Y:S05]  /*a690*/  BRA `(.L_x_206) ;  /* 0xffffff90002c7947 */ /* 0x000fea000383ffff */
.L_x_69:
[----:B---3--:R-:W-:-:S07]  /*a6a0*/  MOV R0, UR5 ;  /* 0x0000000500007c02 */ /* 0x008fce0008000f00 */
.L_x_207:
[----:B-1----:R1:W2:Y:S02]  /*a6b0*/  SYNCS.PHASECHK.TRANS64.TRYWAIT P0, [R0+URZ], R3 ;  /* 0x00000003000075a7 */ /* 0x0022a400080011ff */
[----:B--2---:R-:W-:Y:S05]  /*a6c0*/  @!P0 NANOSLEEP.SYNCS 0x989680 ;  /* 0x009896800000895d */ /* 0x004fea0003900000 */
[----:B------:R-:W2:Y:S02]  /*a6d0*/  @!P0 SYNCS.PHASECHK.TRANS64 P0, [R0+URZ], R3 ;  /* 0x00000003000085a7 */ /* 0x000ea400080010ff */
[----:B--2---:R-:W-:Y:S05]  /*a6e0*/  @!P0 BRA `(.L_x_207) ;  /* 0xfffffffc00f08947 */ /* 0x004fea000383ffff */
[----:B------:R-:W-:Y:S05]  /*a6f0*/  BRA `(.L_x_208) ;  /* 0xffffff9000387947 */ /* 0x000fea000383ffff */
.L_x_70:
[----:B---3--:R-:W-:-:S07]  /*a700*/  MOV R0, UR5 ;  /* 0x0000000500007c02 */ /* 0x008fce0008000f00 */
.L_x_209:
[----:B-1----:R1:W2:Y:S02]  /*a710*/  SYNCS.PHASECHK.TRANS64.TRYWAIT P0, [R0+URZ], R3 ;  /* 0x00000003000075a7 */ /* 0x0022a400080011ff */
[----:B--2---:R-:W-:Y:S05]  /*a720*/  @!P0 NANOSLEEP.SYNCS 0x989680 ;  /* 0x009896800000895d */ /* 0x004fea0003900000 */
[----:B------:R-:W2:Y:S02]  /*a730*/  @!P0 SYNCS.PHASECHK.TRANS64 P0, [R0+URZ], R3 ;  /* 0x00000003000085a7 */ /* 0x000ea400080010ff */
[----:B--2---:R-:W-:Y:S05]  /*a740*/  @!P0 BRA `(.L_x_209) ;  /* 0xfffffffc00f08947 */ /* 0x004fea000383ffff */
[----:B------:R-:W-:Y:S05]  /*a750*/  BRA `(.L_x_210) ;  /* 0xffffff9000447947 */ /* 0x000fea000383ffff */
.L_x_71:
[----:B---3--:R-:W-:-:S07]  /*a760*/  MOV R0, UR5 ;  /* 0x0000000500007c02 */ /* 0x008fce0008000f00 */
.L_x_211:
[----:B-1----:R1:W2:Y:S02]  /*a770*/  SYNCS.PHASECHK.TRANS64.TRYWAIT P0, [R0+URZ], R3 ;  /* 0x00000003000075a7 */ /* 0x0022a400080011ff */
[----:B--2---:R-:W-:Y:S05]  /*a780*/  @!P0 NANOSLEEP.SYNCS 0x989680 ;  /* 0x009896800000895d */ /* 0x004fea0003900000 */
[----:B------:R-:W2:Y:S02]  /*a790*/  @!P0 SYNCS.PHASECHK.TRANS64 P0, [R0+URZ], R3 ;  /* 0x00000003000085a7 */ /* 0x000ea400080010ff */
[----:B--2---:R-:W-:Y:S05]  /*a7a0*/  @!P0 BRA `(.L_x_211) ;  /* 0xfffffffc00f08947 */ /* 0x004fea000383ffff */
[----:B------:R-:W-:Y:S05]  /*a7b0*/  BRA `(.L_x_212) ;  /* 0xffffff9000507947 */ /* 0x000fea000383ffff */
.L_x_72:
[----:B---3--:R-:W-:-:S07]  /*a7c0*/  MOV R0, UR5 ;  /* 0x0000000500007c02 */ /* 0x008fce0008000f00 */
.L_x_213:
[----:B-1----:R1:W2:Y:S02]  /*a7d0*/  SYNCS.PHASECHK.TRANS64.TRYWAIT P0, [R0+URZ], R3 ;  /* 0x00000003000075a7 */ /* 0x0022a400080011ff */
[----:B--2---:R-:W-:Y:S05]  /*a7e0*/  @!P0 NANOSLEEP.SYNCS 0x989680 ;  /* 0x009896800000895d */ /* 0x004fea0003900000 */
[----:B------:R-:W2:Y:S02]  /*a7f0*/  @!P0 SYNCS.PHASECHK.TRANS64 P0, [R0+URZ], R3 ;  /* 0x00000003000085a7 */ /* 0x000ea400080010ff */
[----:B--2---:R-:W-:Y:S05]  /*a800*/  @!P0 BRA `(.L_x_213) ;  /* 0xfffffffc00f08947 */ /* 0x004fea000383ffff */
[----:B------:R-:W-:Y:S05]  /*a810*/  BRA `(.L_x_214) ;  /* 0xffffff90005c7947 */ /* 0x000fea000383ffff */
.L_x_73:
[----:B---3--:R-:W-:-:S07]  /*a820*/  MOV R0, UR5 ;  /* 0x0000000500007c02 */ /* 0x008fce0008000f00 */
.L_x_215:
[----:B-1----:R1:W2:Y:S02]  /*a830*/  SYNCS.PHASECHK.TRANS64.TRYWAIT P0, [R0+URZ], R3 ;  /* 0x00000003000075a7 */ /* 0x0022a400080011ff */
[----:B--2---:R-:W-:Y:S05]  /*a840*/  @!P0 NANOSLEEP.SYNCS 0x989680 ;  /* 0x009896800000895d */ /* 0x004fea0003900000 */
[----:B------:R-:W2:Y:S02]  /*a850*/  @!P0 SYNCS.PHASECHK.TRANS64 P0, [R0+URZ], R3 ;  /* 0x00000003000085a7 */ /* 0x000ea400080010ff */
[----:B--2---:R-:W-:Y:S05]  /*a860*/  @!P0 BRA `(.L_x_215) ;  /* 0xfffffffc00f08947 */ /* 0x004fea000383ffff */
[----:B------:R-:W-:Y:S05]  /*a870*/  BRA `(.L_x_216) ;  /* 0xffffff9000687947 */ /* 0x000fea000383ffff */
.L_x_74:
[----:B---3--:R-:W-:-:S07]  /*a880*/  MOV R0, UR5 ;  /* 0x0000000500007c02 */ /* 0x008fce0008000f00 */
.L_x_217:
[----:B-1----:R1:W2:Y:S02]  /*a890*/  SYNCS.PHASECHK.TRANS64.TRYWAIT P0, [R0+URZ], R3 ;  /* 0x00000003000075a7 */ /* 0x0022a400080011ff */
[----:B--2---:R-:W-:Y:S05]  /*a8a0*/  @!P0 NANOSLEEP.SYNCS 0x989680 ;  /* 0x009896800000895d */ /* 0x004fea0003900000 */
[----:B------:R-:W2:Y:S02]  /*a8b0*/  @!P0 SYNCS.PHASECHK.TRANS64 P0, [R0+URZ], R3 ;  /* 0x00000003000085a7 */ /* 0x000ea400080010ff */
[----:B--2---:R-:W-:Y:S05]  /*a8c0*/  @!P0 BRA `(.L_x_217) ;  /* 0xfffffffc00f08947 */ /* 0x004fea000383ffff */
[----:B------:R-:W-:Y:S05]  /*a8d0*/  BRA `(.L_x_218) ;  /* 0xffffff9000747947 */ /* 0x000fea000383ffff */
.L_x_77:
[----:B-1----:R1:W2:Y:S02]  /*a8e0*/  SYNCS.PHASECHK.TRANS64.TRYWAIT P0, [R0+URZ+0x290], R5 ;  /* 0x00029005000075a7 */ /* 0x0022a400080011ff */
[----:B--2---:R-:W-:Y:S05]  /*a8f0*/  @!P0 NANOSLEEP.SYNCS 0x989680 ;  /* 0x009896800000895d */ /* 0x004fea0003900000 */
[----:B------:R-:W2:Y:S02]  /*a900*/  @!P0 SYNCS.PHASECHK.TRANS64 P0, [R0+URZ+0x290], R5 ;  /* 0x00029005000085a7 */ /* 0x000ea400080010ff */
[----:B--2---:R-:W-:Y:S05]  /*a910*/  @!P0 BRA `(.L_x_77) ;  /* 0xfffffffc00f08947 */ /* 0x004fea000383ffff */
[----:B------:R-:W-:Y:S05]  /*a920*/  BRA `(.L_x_219) ;  /* 0xffffff9000d47947 */ /* 0x000fea000383ffff */
.L_x_78:
[----:B------:R-:W-:-:S07]  /*a930*/  MOV R0, UR5 ;  /* 0x0000000500007c02 */ /* 0x000fce0008000f00 */
.L_x_220:
[----:B-1----:R1:W2:Y:S02]  /*a940*/  SYNCS.PHASECHK.TRANS64.TRYWAIT P0, [R0+URZ+0x240], R7 ;  /* 0x00024007000075a7 */ /* 0x0022a400080011ff */
[----:B--2---:R-:W-:Y:S05]  /*a950*/  @!P0 NANOSLEEP.SYNCS 0x989680 ;  /* 0x009896800000895d */ /* 0x004fea0003900000 */
[----:B------:R-:W2:Y:S02]  /*a960*/  @!P0 SYNCS.PHASECHK.TRANS64 P0, [R0+URZ+0x240], R7 ;  /* 0x00024007000085a7 */ /* 0x000ea400080010ff */
[----:B--2---:R-:W-:Y:S05]  /*a970*/  @!P0 BRA `(.L_x_220) ;  /* 0xfffffffc00f08947 */ /* 0x004fea000383ffff */
[----:B------:R-:W-:Y:S05]  /*a980*/  BRA `(.L_x_221) ;  /* 0xffffff9000e47947 */ /* 0x000fea000383ffff */
.L_x_79:
[----:B-1----:R1:W2:Y:S02]  /*a990*/  SYNCS.PHASECHK.TRANS64.TRYWAIT P1, [R0+URZ+0x230], R5 ;  /* 0x00023005000075a7 */ /* 0x0022a400080211ff */
[----:B--2---:R-:W-:Y:S05]  /*a9a0*/  @!P1 NANOSLEEP.SYNCS 0x989680 ;  /* 0x009896800000995d */ /* 0x004fea0003900000 */
[----:B------:R-:W2:Y:S02]  /*a9b0*/  @!P1 SYNCS.PHASECHK.TRANS64 P1, [R0+URZ+0x230], R5 ;  /* 0x00023005000095a7 */ /* 0x000ea400080210ff */
[----:B--2---:R-:W-:Y:S05]  /*a9c0*/  @!P1 BRA `(.L_x_79) ;  /* 0xfffffffc00f09947 */ /* 0x004fea000383ffff */
[----:B------:R-:W-:Y:S05]  /*a9d0*/  BRA `(.L_x_222) ;  /* 0xffffff9400147947 */ /* 0x000fea000383ffff */
.L_x_82:
[----:B------:R-:W-:-:S07]  /*a9e0*/  MOV R0, UR5 ;  /* 0x0000000500007c02 */ /* 0x000fce0008000f00 */
.L_x_223:
[----:B-1----:R1:W2:Y:S02]  /*a9f0*/  SYNCS.PHASECHK.TRANS64.TRYWAIT P0, [R0+URZ+0x240], R3 ;  /* 0x00024003000075a7 */ /* 0x0022a400080011ff */
[----:B--2---:R-:W-:Y:S05]  /*aa00*/  @!P0 NANOSLEEP.SYNCS 0x989680 ;  /* 0x009896800000895d */ /* 0x004fea0003900000 */
[----:B------:R-:W2:Y:S02]  /*aa10*/  @!P0 SYNCS.PHASECHK.TRANS64 P0, [R0+URZ+0x240], R3 ;  /* 0x00024003000085a7 */ /* 0x000ea400080010ff */
[----:B--2---:R-:W-:Y:S05]  /*aa20*/  @!P0 BRA `(.L_x_223) ;  /* 0xfffffffc00f08947 */ /* 0x004fea000383ffff */
[----:B------:R-:W-:Y:S05]  /*aa30*/  BRA `(.L_x_81) ;  /* 0xffffff9400687947 */ /* 0x000fea000383ffff */
.L_x_91:
[----:B-1----:R-:W-:-:S04]  /*aa40*/  MOV R4, UR6 ;  /* 0x0000000600047c02 */ /* 0x002fc80008000f00 */
[----:B------:R1:W2:Y:S03]  /*aa50*/  SYNCS.PHASECHK.TRANS64.TRYWAIT P0, [R4+URZ+0x8], R5 ;  /* 0x00000805040075a7 */ /* 0x0002a600080011ff */
[----:B--2---:R-:W-:Y:S05]  /*aa60*/  @!P0 NANOSLEEP.SYNCS 0x989680 ;  /* 0x009896800000895d */ /* 0x004fea0003900000 */
[----:B------:R-:W2:Y:S02]  /*aa70*/  @!P0 SYNCS.PHASECHK.TRANS64 P0, [R4+URZ+0x8], R5 ;  /* 0x00000805040085a7 */ /* 0x000ea400080010ff */
[----:B--2---:R-:W-:Y:S05]  /*aa80*/  @!P0 BRA `(.L_x_91) ;  /* 0xfffffffc00ec8947 */ /* 0x004fea000383ffff */
[----:B------:R-:W-:Y:S05]  /*aa90*/  BRA `(.L_x_90) ;  /* 0xffffff98001c7947 */ /* 0x000fea000383ffff */
.L_x_93:
[----:B------:R-:W-:Y:S01]  /*aaa0*/  BSSY B0, `(.L_x_224) ;  /* 0x0000006000007945 */ /* 0x000fe20003800000 */
[----:B------:R-:W-:-:S07]  /*aab0*/  MOV R15, 0xffffffff ;  /* 0xffffffff000f7802 */ /* 0x000fce0000000f00 */
[----:B-1---5:R-:W-:Y:S05]  /*aac0*/  WARPSYNC.COLLECTIVE R15, `(.L_x_225) ;  /* 0x000000000f0c7348 */ /* 0x022fea0003c00000 */
[----:B------:R-:W-:Y:S02]  /*aad0*/  ELECT P6, UR79, PT ;  /* 0x00000000004f782f */ /* 0x000fe400038c0000 */
[----:B------:R-:W-:Y:S01]  /*aae0*/  MOV R14, UR79 ;  /* 0x0000004f000e7c02 */ /* 0x000fe20008000f00 */
[----:B-1---5:R-:W-:Y:S10]  /*aaf0*/  ENDCOLLECTIVE ;  /* 0x000000000000791b */ /* 0x022ff40003800000 */
.L_x_225:
[----:B------:R-:W-:Y:S05]  /*ab00*/  BSYNC B0 ;  /* 0x0000000000007941 */ /* 0x000fea0003800000 */
.L_x_224:
[----:B------:R-:W-:Y:S05]  /*ab10*/  BRA `(.L_x_226) ;  /* 0xffffff98004c7947 */ /* 0x000fea000383ffff */
.L_x_95:
[----:B-1----:R-:W-:-:S04]  /*ab20*/  MOV R2, UR6 ;  /* 0x0000000600027c02 */ /* 0x002fc80008000f00 */
[----:B------:R1:W2:Y:S03]  /*ab30*/  SYNCS.PHASECHK.TRANS64.TRYWAIT P0, [R2+URZ+0x8], R3 ;  /* 0x00000803020075a7 */ /* 0x0002a600080011ff */
[----:B--2---:R-:W-:Y:S05]  /*ab40*/  @!P0 NANOSLEEP.SYNCS 0x989680 ;  /* 0x009896800000895d */ /* 0x004fea0003900000 */
[----:B------:R-:W2:Y:S02]  /*ab50*/  @!P0 SYNCS.PHASECHK.TRANS64 P0, [R2+URZ+0x8], R3 ;  /* 0x00000803020085a7 */ /* 0x000ea400080010ff */
[----:B--2---:R-:W-:Y:S05]  /*ab60*/  @!P0 BRA `(.L_x_95) ;  /* 0xfffffffc00ec8947 */ /* 0x004fea000383ffff */
[----:B------:R-:W-:Y:S05]  /*ab70*/  BRA `(.L_x_94) ;  /* 0xffffff9800507947 */ /* 0x000fea000383ffff */
.L_x_96:
[----:B-1----:R1:W2:Y:S02]  /*ab80*/  SYNCS.PHASECHK.TRANS64.TRYWAIT P0, [R0+URZ+0x230], R5 ;  /* 0x00023005000075a7 */ /* 0x0022a400080011ff */
[----:B--2---:R-:W-:Y:S05]  /*ab90*/  @!P0 NANOSLEEP.SYNCS 0x989680 ;  /* 0x009896800000895d */ /* 0x004fea0003900000 */
[----:B------:R-:W2:Y:S02]  /*aba0*/  @!P0 SYNCS.PHASECHK.TRANS64 P0, [R0+URZ+0x230], R5 ;  /* 0x00023005000085a7 */ /* 0x000ea400080010ff */
[----:B--2---:R-:W-:Y:S05]  /*abb0*/  @!P0 BRA `(.L_x_96) ;  /* 0xfffffffc00f08947 */ /* 0x004fea000383ffff */
[----:B------:R-:W-:Y:S05]  /*abc0*/  BRA `(.L_x_227) ;  /* 0xffffff9c00247947 */ /* 0x000fea000383ffff */
.L_x_98:
[----:B------:R-:W-:-:S07]  /*abd0*/  MOV R0, UR11 ;  /* 0x0000000b00007c02 */ /* 0x000fce0008000f00 */
.L_x_228:
[----:B-1----:R1:W2:Y:S02]  /*abe0*/  SYNCS.PHASECHK.TRANS64.TRYWAIT P0, [R0+URZ+0x270], R5 ;  /* 0x00027005000075a7 */ /* 0x0022a400080011ff */
[----:B--2---:R-:W-:Y:S05]  /*abf0*/  @!P0 NANOSLEEP.SYNCS 0x989680 ;  /* 0x009896800000895d */ /* 0x004fea0003900000 */
[----:B------:R-:W2:Y:S02]  /*ac00*/  @!P0 SYNCS.PHASECHK.TRANS64 P0, [R0+URZ+0x270], R5 ;  /* 0x00027005000085a7 */ /* 0x000ea400080010ff */
[----:B--2---:R-:W-:Y:S05]  /*ac10*/  @!P0 BRA `(.L_x_228) ;  /* 0xfffffffc00f08947 */ /* 0x004fea000383ffff */
[----:B------:R-:W-:Y:S05]  /*ac20*/  BRA `(.L_x_229) ;  /* 0xffffff9c006c7947 */ /* 0x000fea000383ffff */
.L_x_101:
[----:B------:R-:W-:Y:S07]  /*ac30*/  MOV R0, UR9 ;  /* 0x0000000900007c02 */ /* 0x000fee0008000f00 */
.L_x_230:
[----:B-1----:R1:W2:Y:S02]  /*ac40*/  SYNCS.PHASECHK.TRANS64.TRYWAIT P0, [R0+URZ], R5 ;  /* 0x00000005000075a7 */ /* 0x0022a400080011ff */
[----:B--2---:R-:W-:Y:S05]  /*ac50*/  @!P0 NANOSLEEP.SYNCS 0x989680 ;  /* 0x009896800000895d */ /* 0x004fea0003900000 */
[----:B------:R-:W2:Y:S02]  /*ac60*/  @!P0 SYNCS.PHASECHK.TRANS64 P0, [R0+URZ], R5 ;  /* 0x00000005000085a7 */ /* 0x000ea400080010ff */
[----:B--2---:R-:W-:Y:S05]  /*ac70*/  @!P0 BRA `(.L_x_230) ;  /* 0xfffffffc00f08947 */ /* 0x004fea000383ffff */
[----:B------:R-:W-:Y:S05]  /*ac80*/  BRA `(.L_x_100) ;  /* 0xffffff9c00847947 */ /* 0x000fea000383ffff */
.L_x_105:
[----:B-1----:R-:W-:-:S07]  /*ac90*/  MOV R0, UR7 ;  /* 0x0000000700007c02 */ /* 0x002fce0008000f00 */
.L_x_231:
[----:B-1----:R1:W2:Y:S02]  /*aca0*/  SYNCS.PHASECHK.TRANS64.TRYWAIT P0, [R0+URZ], R3 ;  /* 0x00000003000075a7 */ /* 0x0022a400080011ff */
[----:B--2---:R-:W-:Y:S05]  /*acb0*/  @!P0 NANOSLEEP.SYNCS 0x989680 ;  /* 0x009896800000895d */ /* 0x004fea0003900000 */
[----:B------:R-:W2:Y:S02]  /*acc0*/  @!P0 SYNCS.PHASECHK.TRANS64 P0, [R0+URZ], R3 ;  /* 0x00000003000085a7 */ /* 0x000ea400080010ff */
[----:B--2---:R-:W-:Y:S05]  /*acd0*/  @!P0 BRA `(.L_x_231) ;  /* 0xfffffffc00f08947 */ /* 0x004fea000383ffff */
[----:B------:R-:W-:Y:S05]  /*ace0*/  BRA `(.L_x_232) ;  /* 0xffffffa0003c7947 */ /* 0x000fea000383ffff */
.L_x_106:
[----:B------:R-:W-:-:S07]  /*acf0*/  MOV R0, UR7 ;  /* 0x0000000700007c02 */ /* 0x000fce0008000f00 */
.L_x_233:
[----:B-1----:R1:W2:Y:S02]  /*ad00*/  SYNCS.PHASECHK.TRANS64.TRYWAIT P0, [R0+URZ], R3 ;  /* 0x00000003000075a7 */ /* 0x0022a400080011ff */
[----:B--2---:R-:W-:Y:S05]  /*ad10*/  @!P0 NANOSLEEP.SYNCS 0x989680 ;  /* 0x009896800000895d */ /* 0x004fea0003900000 */
[----:B------:R-:W2:Y:S02]  /*ad20*/  @!P0 SYNCS.PHASECHK.TRANS64 P0, [R0+URZ], R3 ;  /* 0x00000003000085a7 */ /* 0x000ea400080010ff */
[----:B--2---:R-:W-:Y:S05]  /*ad30*/  @!P0 BRA `(.L_x_233) ;  /* 0xfffffffc00f08947 */ /* 0x004fea000383ffff */
[----:B------:R-:W-:Y:S05]  /*ad40*/  BRA `(.L_x_234) ;  /* 0xffffffa000487947 */ /* 0x000fea000383ffff */
.L_x_107:
[----:B------:R-:W-:-:S07]  /*ad50*/  MOV R0, UR7 ;  /* 0x0000000700007c02 */ /* 0x000fce0008000f00 */
.L_x_235:
[----:B-1----:R1:W2:Y:S02]  /*ad60*/  SYNCS.PHASECHK.TRANS64.TRYWAIT P0, [R0+URZ], R3 ;  /* 0x00000003000075a7 */ /* 0x0022a400080011ff */
[----:B--2---:R-:W-:Y:S05]  /*ad70*/  @!P0 NANOSLEEP.SYNCS 0x989680 ;  /* 0x009896800000895d */ /* 0x004fea0003900000 */
[----:B------:R-:W2:Y:S02]  /*ad80*/  @!P0 SYNCS.PHASECHK.TRANS64 P0, [R0+URZ], R3 ;  /* 0x00000003000085a7 */ /* 0x000ea400080010ff */
[----:B--2---:R-:W-:Y:S05]  /*ad90*/  @!P0 BRA `(.L_x_235) ;  /* 0xfffffffc00f08947 */ /* 0x004fea000383ffff */
[----:B------:R-:W-:Y:S05]  /*ada0*/  BRA `(.L_x_236) ;  /* 0xffffffa000547947 */ /* 0x000fea000383ffff */
.L_x_110:
[----:B------:R-:W-:-:S07]  /*adb0*/  MOV R0, UR8 ;  /* 0x0000000800007c02 */ /* 0x000fce0008000f00 */
.L_x_237:
[----:B-1----:R1:W2:Y:S02]  /*adc0*/  SYNCS.PHASECHK.TRANS64.TRYWAIT P1, [R0+URZ+0x2b0], R3 ;  /* 0x0002b003000075a7 */ /* 0x0022a400080211ff */
[----:B--2---:R-:W-:Y:S05]  /*add0*/  @!P1 NANOSLEEP.SYNCS 0x989680 ;  /* 0x009896800000995d */ /* 0x004fea0003900000 */
[----:B------:R-:W2:Y:S02]  /*ade0*/  @!P1 SYNCS.PHASECHK.TRANS64 P1, [R0+URZ+0x2b0], R3 ;  /* 0x0002b003000095a7 */ /* 0x000ea400080210ff */
[----:B--2---:R-:W-:Y:S05]  /*adf0*/  @!P1 BRA `(.L_x_237) ;  /* 0xfffffffc00f09947 */ /* 0x004fea000383ffff */
[----:B------:R-:W-:Y:S05]  /*ae00*/  BRA `(.L_x_238) ;  /* 0xffffffa000a07947 */ /* 0x000fea000383ffff */
.L_x_115:
[----:B--2---:R2:W4:Y:S02]  /*ae10*/  SYNCS.PHASECHK.TRANS64.TRYWAIT P0, [R0+URZ+0x230], R3 ;  /* 0x00023003000075a7 */ /* 0x00452400080011ff */
[----:B----4-:R-:W-:Y:S05]  /*ae20*/  @!P0 NANOSLEEP.SYNCS 0x989680 ;  /* 0x009896800000895d */ /* 0x010fea0003900000 */
[----:B------:R-:W4:Y:S02]  /*ae30*/  @!P0 SYNCS.PHASECHK.TRANS64 P0, [R0+URZ+0x230], R3 ;  /* 0x00023003000085a7 */ /* 0x000f2400080010ff */
[----:B----4-:R-:W-:Y:S05]  /*ae40*/  @!P0 BRA `(.L_x_115) ;  /* 0xfffffffc00f08947 */ /* 0x010fea000383ffff */
[----:B------:R-:W-:Y:S05]  /*ae50*/  BRA `(.L_x_239) ;  /* 0xffffffa400ac7947 */ /* 0x000fea000383ffff */
.L_x_118:
[----:B------:R-:W-:Y:S07]  /*ae60*/  MOV R0, UR6 ;  /* 0x0000000600007c02 */ /* 0x000fee0008000f00 */
.L_x_240:
[----:B--2---:R2:W4:Y:S02]  /*ae70*/  SYNCS.PHASECHK.TRANS64.TRYWAIT P0, [R0+URZ+0x228], R3 ;  /* 0x00022803000075a7 */ /* 0x00452400080011ff */
[----:B----4-:R-:W-:Y:S05]  /*ae80*/  @!P0 NANOSLEEP.SYNCS 0x989680 ;  /* 0x009896800000895d */ /* 0x010fea0003900000 */
[----:B------:R-:W4:Y:S02]  /*ae90*/  @!P0 SYNCS.PHASECHK.TRANS64 P0, [R0+URZ+0x228], R3 ;  /* 0x00022803000085a7 */ /* 0x000f2400080010ff */
[----:B----4-:R-:W-:Y:S05]  /*aea0*/  @!P0 BRA `(.L_x_240) ;  /* 0xfffffffc00f08947 */ /* 0x010fea000383ffff */
[----:B------:R-:W-:Y:S05]  /*aeb0*/  BRA `(.L_x_117) ;  /* 0xffffffa8008c7947 */ /* 0x000fea000383ffff */
.L_x_121:
[----:B--2---:R-:W-:Y:S07]  /*aec0*/  MOV R3, UR6 ;  /* 0x0000000600037c02 */ /* 0x004fee0008000f00 */
.L_x_241:
[----:B-1----:R1:W2:Y:S02]  /*aed0*/  SYNCS.PHASECHK.TRANS64.TRYWAIT P0, [R3+URZ+0x210], R12 ;  /* 0x0002100c030075a7 */ /* 0x0022a400080011ff */
[----:B--2---:R-:W-:Y:S05]  /*aee0*/  @!P0 NANOSLEEP.SYNCS 0x989680 ;  /* 0x009896800000895d */ /* 0x004fea0003900000 */
[----:B------:R-:W2:Y:S02]  /*aef0*/  @!P0 SYNCS.PHASECHK.TRANS64 P0, [R3+URZ+0x210], R12 ;  /* 0x0002100c030085a7 */ /* 0x000ea400080010ff */
[----:B--2---:R-:W-:Y:S05]  /*af00*/  @!P0 BRA `(.L_x_241) ;  /* 0xfffffffc00f08947 */ /* 0x004fea000383ffff */
[----:B------:R-:W-:Y:S05]  /*af10*/  BRA `(.L_x_242) ;  /* 0xffffffac00047947 */ /* 0x000fea000383ffff */
.L_x_122:
[----:B------:R-:W-:Y:S07]  /*af20*/  MOV R3, UR6 ;  /* 0x0000000600037c02 */ /* 0x000fee0008000f00 */
.L_x_243:
[----:B-1----:R1:W2:Y:S02]  /*af30*/  SYNCS.PHASECHK.TRANS64.TRYWAIT P0, [R3+URZ+0x218], R12 ;  /* 0x0002180c030075a7 */ /* 0x0022a400080011ff */
[----:B--2---:R-:W-:Y:S05]  /*af40*/  @!P0 NANOSLEEP.SYNCS 0x989680 ;  /* 0x009896800000895d */ /* 0x004fea0003900000 */
[----:B------:R-:W2:Y:S02]  /*af50*/  @!P0 SYNCS.PHASECHK.TRANS64 P0, [R3+URZ+0x218], R12 ;  /* 0x0002180c030085a7 */ /* 0x000ea400080010ff */
[----:B--2---:R-:W-:Y:S05]  /*af60*/  @!P0 BRA `(.L_x_243) ;  /* 0xfffffffc00f08947 */ /* 0x004fea000383ffff */
[----:B------:R-:W-:Y:S05]  /*af70*/  BRA `(.L_x_244) ;  /* 0xffffffac00847947 */ /* 0x000fea000383ffff */
.L_x_124:
[----:B------:R-:W-:-:S07]  /*af80*/  MOV R0, UR6 ;  /* 0x0000000600007c02 */ /* 0x000fce0008000f00 */
.L_x_245:
[----:B-1----:R1:W4:Y:S02]  /*af90*/  SYNCS.PHASECHK.TRANS64.TRYWAIT P0, [R0+URZ+0x210], R3 ;  /* 0x00021003000075a7 */ /* 0x00232400080011ff */
[----:B----4-:R-:W-:Y:S05]  /*afa0*/  @!P0 NANOSLEEP.SYNCS 0x989680 ;  /* 0x009896800000895d */ /* 0x010fea0003900000 */
[----:B------:R-:W4:Y:S02]  /*afb0*/  @!P0 SYNCS.PHASECHK.TRANS64 P0, [R0+URZ+0x210], R3 ;  /* 0x00021003000085a7 */ /* 0x000f2400080010ff */
[----:B----4-:R-:W-:Y:S05]  /*afc0*/  @!P0 BRA `(.L_x_245) ;  /* 0xfffffffc00f08947 */ /* 0x010fea000383ffff */
[----:B------:R-:W-:Y:S05]  /*afd0*/  BRA `(.L_x_246) ;  /* 0xffffffac00f47947 */ /* 0x000fea000383ffff */
.L_x_126:
[----:B--2---:R2:W3:Y:S02]  /*afe0*/  SYNCS.PHASECHK.TRANS64.TRYWAIT P0, [R0+URZ+0x230], R3 ;  /* 0x00023003000075a7 */ /* 0x0044e400080011ff */
[----:B---3--:R-:W-:Y:S05]  /*aff0*/  @!P0 NANOSLEEP.SYNCS 0x989680 ;  /* 0x009896800000895d */ /* 0x008fea0003900000 */
[----:B------:R-:W3:Y:S02]  /*b000*/  @!P0 SYNCS.PHASECHK.TRANS64 P0, [R0+URZ+0x230], R3 ;  /* 0x00023003000085a7 */ /* 0x000ee400080010ff */
[----:B---3--:R-:W-:Y:S05]  /*b010*/  @!P0 BRA `(.L_x_126) ;  /* 0xfffffffc00f08947 */ /* 0x008fea000383ffff */
[----:B------:R-:W-:Y:S05]  /*b020*/  BRA `(.L_x_247) ;  /* 0xffffffb000bc7947 */ /* 0x000fea000383ffff */
.L_x_137:
[----:B-1----:R1:W3:Y:S02]  /*b030*/  SYNCS.PHASECHK.TRANS64.TRYWAIT P1, [R3+URZ+0x200], R0 ;  /* 0x00020000030075a7 */ /* 0x0022e400080211ff */
[----:B---3--:R-:W-:Y:S05]  /*b040*/  @!P1 NANOSLEEP.SYNCS 0x989680 ;  /* 0x009896800000995d */ /* 0x008fea0003900000 */
[----:B------:R-:W3:Y:S02]  /*b050*/  @!P1 SYNCS.PHASECHK.TRANS64 P1, [R3+URZ+0x200], R0 ;  /* 0x00020000030095a7 */ /* 0x000ee400080210ff */
[----:B---3--:R-:W-:Y:S05]  /*b060*/  @!P1 BRA `(.L_x_137) ;  /* 0xfffffffc00f09947 */ /* 0x008fea000383ffff */
[----:B------:R-:W-:Y:S05]  /*b070*/  BRA `(.L_x_136) ;  /* 0xffffffbc00e07947 */ /* 0x000fea000383ffff */
.L_x_139:
[----:B-1----:R1:W4:Y:S02]  /*b080*/  SYNCS.PHASECHK.TRANS64.TRYWAIT P0, [R195+URZ+0x250], R2 ;  /* 0x00025002c30075a7 */ /* 0x00232400080011ff */
[----:B----4-:R-:W-:Y:S05]  /*b090*/  @!P0 NANOSLEEP.SYNCS 0x989680 ;  /* 0x009896800000895d */ /* 0x010fea0003900000 */
[----:B------:R-:W4:Y:S02]  /*b0a0*/  @!P0 SYNCS.PHASECHK.TRANS64 P0, [R195+URZ+0x250], R2 ;  /* 0x00025002c30085a7 */ /* 0x000f2400080010ff */
[----:B----4-:R-:W-:Y:S05]  /*b0b0*/  @!P0 BRA `(.L_x_139) ;  /* 0xfffffffc00f08947 */ /* 0x010fea000383ffff */
[----:B------:R-:W-:Y:S05]  /*b0c0*/  BRA `(.L_x_138) ;  /* 0xffffffc0003c7947 */ /* 0x000fea000383ffff */
.L_x_148:
[----:B--2---:R2:W3:Y:S02]  /*b0d0*/  SYNCS.PHASECHK.TRANS64.TRYWAIT P0, [R216+URZ+0x200], R3 ;  /* 0x00020003d80075a7 */ /* 0x0044e400080011ff */
[----:B---3--:R-:W-:Y:S05]  /*b0e0*/  @!P0 NANOSLEEP.SYNCS 0x989680 ;  /* 0x009896800000895d */ /* 0x008fea0003900000 */
[----:B------:R-:W3:Y:S02]  /*b0f0*/  @!P0 SYNCS.PHASECHK.TRANS64 P0, [R216+URZ+0x200], R3 ;  /* 0x00020003d80085a7 */ /* 0x000ee400080010ff */
[----:B---3--:R-:W-:Y:S05]  /*b100*/  @!P0 BRA `(.L_x_148) ;  /* 0xfffffffc00f08947 */ /* 0x008fea000383ffff */
[----:B------:R-:W-:Y:S05]  /*b110*/  BRA `(.L_x_147) ;  /* 0xffffffd400487947 */ /* 0x000fea000383ffff */
        .weak           $__internal_0_$__cuda_sm10x_tcgen05_guardrail_trap_col_being_dealloced_not_returned_by_alloc
        .type           $__internal_0_$__cuda_sm10x_tcgen05_guardrail_trap_col_being_dealloced_not_returned_by_alloc,@function
        .size           $__internal_0_$__cuda_sm10x_tcgen05_guardrail_trap_col_being_dealloced_not_returned_by_alloc,($__internal_1_$__cuda_sm10x_tcgen05_guardrail_trap_phase_invalid_during_alloc - $__internal_0_$__cuda_sm10x_tcgen05_guardrail_trap_col_being_dealloced_not_returned_by_alloc)
$__internal_0_$__cuda_sm10x_tcgen05_guardrail_trap_col_being_dealloced_not_returned_by_alloc:
[----:B------:R-:W-:Y:S05]  /*b120*/  BPT.TRAP 0x1 ;  /* 0x000000040000795c */ /* 0x000fea0000300000 */
[----:B------:R-:W-:-:S04]  /*b130*/  HFMA2 R3, -RZ, RZ, 0, 0 ;  /* 0x00000000ff037431 */ /* 0x000fc800000001ff */
[----:B------:R-:W-:Y:S05]  /*b140*/  RET.REL.NODEC R2 `(_ZN7cutlass13device_kernelINS_4gemm6kernel13GemmUniversalIN4cute5tupleIJiiiiEEENS1_10collective13CollectiveMmaINS1_35MainloopSm100TmaUmmaWarpSpecializedILi32ELi2ELi4ENS5_IJNS4_1CILi2EEENSA_ILi1EEESC_EEEEENS5_IJNSA_ILi256EEENSA_ILi128EEENSA_ILi32EEEEEENS_12float_e4m3_tENS5_IJlSC_lEEESJ_SK_NS4_8TiledMMAINS4_8MMA_AtomIJNS4_10MMA_TraitsINS4_25SM100_MMA_F8F6F4_2x1SM_SSEJSJ_SJ_fSF_SG_NS4_17integral_constantINS4_4UMMA5MajorELSR_0EEESS_NSP_INSQ_7ScaleInELST_0EEESU_EEEEEENS4_6LayoutINS5_IJSC_SC_SC_EEENS5_IJNSA_ILi0EEESZ_SZ_EEEEENS5_IJNS4_10UnderscoreES12_S12_EEEEENS4_18SM100_TMA_2SM_LOADENS4_14ComposedLayoutINS4_7SwizzleILi1ELi4ELi3EEENS4_18smem_ptr_flag_bitsILi8EEENSX_INS5_IJNSA_ILi8EEESH_EEENS5_IJSH_SC_EEEEEEEvNS4_8identityES15_S1F_vS1G_EENS_8epilogue10collective18CollectiveEpilogueINS1I_23Sm100TmaWarpSpecializedILi2ELi2ELi64ELb0ELb0EEEJNS5_IJSG_SG_SH_EEENS5_IJNSX_ISG_SC_EENSX_INSA_ILi64EEESC_EEEEESJ_SK_SJ_SK_NS1I_6fusion15FusionCallbacksIS1M_NS1S_17LinearCombinationISJ_fSJ_fLNS_15FloatRoundStyleE2EEES1N_S1R_JEEENS4_5SM1004TMEM4LOAD26SM100_TMEM_LOAD_32dp32b64xENS4_13SM90_TMA_LOADENS16_INS17_ILi2ELi4ELi3EEES1A_NSX_INS5_IJS1B_S1P_EEENS5_IJS1P_SC_EEEEEEENS4_39AutoVectorizingCopyWithAssumedAlignmentILi128EEENS4_14SM90_TMA_STOREES27_S29_S29_EEEvvEEEEvNT_6ParamsE) ;  /* 0xffffff4c02ac7950 */ /* 0x000fea0003c3ffff */
        .weak           $__internal_1_$__cuda_sm10x_tcgen05_guardrail_trap_phase_invalid_during_alloc
        .type           $__internal_1_$__cuda_sm10x_tcgen05_guardrail_trap_phase_invalid_during_alloc,@function
        .size           $__internal_1_$__cuda_sm10x_tcgen05_guardrail_trap_phase_invalid_during_alloc,($__internal_2_$__cuda_sm10x_tcgen05_guardrail_trap_unallocated_columns_being_dealloced - $__internal_1_$__cuda_sm10x_tcgen05_guardrail_trap_phase_invalid_during_alloc)
$__internal_1_$__cuda_sm10x_tcgen05_guardrail_trap_phase_invalid_during_alloc:
[----:B------:R-:W-:Y:S05]  /*b150*/  BPT.TRAP 0x1 ;  /* 0x000000040000795c */ /* 0x000fea0000300000 */
[----:B------:R-:W-:-:S04]  /*b160*/  MOV R3, 0x0 ;  /* 0x0000000000037802 */ /* 0x000fc80000000f00 */
[----:B------:R-:W-:Y:S05]  /*b170*/  RET.REL.NODEC R2 `(_ZN7cutlass13device_kernelINS_4gemm6kernel13GemmUniversalIN4cute5tupleIJiiiiEEENS1_10collective13CollectiveMmaINS1_35MainloopSm100TmaUmmaWarpSpecializedILi32ELi2ELi4ENS5_IJNS4_1CILi2EEENSA_ILi1EEESC_EEEEENS5_IJNSA_ILi256EEENSA_ILi128EEENSA_ILi32EEEEEENS_12float_e4m3_tENS5_IJlSC_lEEESJ_SK_NS4_8TiledMMAINS4_8MMA_AtomIJNS4_10MMA_TraitsINS4_25SM100_MMA_F8F6F4_2x1SM_SSEJSJ_SJ_fSF_SG_NS4_17integral_constantINS4_4UMMA5MajorELSR_0EEESS_NSP_INSQ_7ScaleInELST_0EEESU_EEEEEENS4_6LayoutINS5_IJSC_SC_SC_EEENS5_IJNSA_ILi0EEESZ_SZ_EEEEENS5_IJNS4_10UnderscoreES12_S12_EEEEENS4_18SM100_TMA_2SM_LOADENS4_14ComposedLayoutINS4_7SwizzleILi1ELi4ELi3EEENS4_18smem_ptr_flag_bitsILi8EEENSX_INS5_IJNSA_ILi8EEESH_EEENS5_IJSH_SC_EEEEEEEvNS4_8identityES15_S1F_vS1G_EENS_8epilogue10collective18CollectiveEpilogueINS1I_23Sm100TmaWarpSpecializedILi2ELi2ELi64ELb0ELb0EEEJNS5_IJSG_SG_SH_EEENS5_IJNSX_ISG_SC_EENSX_INSA_ILi64EEESC_EEEEESJ_SK_SJ_SK_NS1I_6fusion15FusionCallbacksIS1M_NS1S_17LinearCombinationISJ_fSJ_fLNS_15FloatRoundStyleE2EEES1N_S1R_JEEENS4_5SM1004TMEM4LOAD26SM100_TMEM_LOAD_32dp32b64xENS4_13SM90_TMA_LOADENS16_INS17_ILi2ELi4ELi3EEES1A_NSX_INS5_IJS1B_S1P_EEENS5_IJS1P_SC_EEEEEEENS4_39AutoVectorizingCopyWithAssumedAlignmentILi128EEENS4_14SM90_TMA_STOREES27_S29_S29_EEEvvEEEEvNT_6ParamsE) ;  /* 0xffffff4c02a07950 */ /* 0x000fea0003c3ffff */
        .weak           $__internal_2_$__cuda_sm10x_tcgen05_guardrail_trap_unallocated_columns_being_dealloced
        .type           $__internal_2_$__cuda_sm10x_tcgen05_guardrail_trap_unallocated_columns_being_dealloced,@function
        .size           $__internal_2_$__cuda_sm10x_tcgen05_guardrail_trap_unallocated_columns_being_dealloced,(.L_x_249 - $__internal_2_$__cuda_sm10x_tcgen05_guardrail_trap_unallocated_columns_being_dealloced)
$__internal_2_$__cuda_sm10x_tcgen05_guardrail_trap_unallocated_columns_being_dealloced:
[----:B------:R-:W-:Y:S05]  /*b180*/  BPT.TRAP 0x1 ;  /* 0x000000040000795c */ /* 0x000fea0000300000 */
[----:B------:R-:W-:-:S04]  /*b190*/  HFMA2 R3, -RZ, RZ, 0, 0 ;  /* 0x00000000ff037431 */ /* 0x000fc800000001ff */
[----:B------:R-:W-:Y:S05]  /*b1a0*/  RET.REL.NODEC R2 `(_ZN7cutlass13device_kernelINS_4gemm6kernel13GemmUniversalIN4cute5tupleIJiiiiEEENS1_10collective13CollectiveMmaINS1_35MainloopSm100TmaUmmaWarpSpecializedILi32ELi2ELi4ENS5_IJNS4_1CILi2EEENSA_ILi1EEESC_EEEEENS5_IJNSA_ILi256EEENSA_ILi128EEENSA_ILi32EEEEEENS_12float_e4m3_tENS5_IJlSC_lEEESJ_SK_NS4_8TiledMMAINS4_8MMA_AtomIJNS4_10MMA_TraitsINS4_25SM100_MMA_F8F6F4_2x1SM_SSEJSJ_SJ_fSF_SG_NS4_17integral_constantINS4_4UMMA5MajorELSR_0EEESS_NSP_INSQ_7ScaleInELST_0EEESU_EEEEEENS4_6LayoutINS5_IJSC_SC_SC_EEENS5_IJNSA_ILi0EEESZ_SZ_EEEEENS5_IJNS4_10UnderscoreES12_S12_EEEEENS4_18SM100_TMA_2SM_LOADENS4_14ComposedLayoutINS4_7SwizzleILi1ELi4ELi3EEENS4_18smem_ptr_flag_bitsILi8EEENSX_INS5_IJNSA_ILi8EEESH_EEENS5_IJSH_SC_EEEEEEEvNS4_8identityES15_S1F_vS1G_EENS_8epilogue10collective18CollectiveEpilogueINS1I_23Sm100TmaWarpSpecializedILi2ELi2ELi64ELb0ELb0EEEJNS5_IJSG_SG_SH_EEENS5_IJNSX_ISG_SC_EENSX_INSA_ILi64EEESC_EEEEESJ_SK_SJ_SK_NS1I_6fusion15FusionCallbacksIS1M_NS1S_17LinearCombinationISJ_fSJ_fLNS_15FloatRoundStyleE2EEES1N_S1R_JEEENS4_5SM1004TMEM4LOAD26SM100_TMEM_LOAD_32dp32b64xENS4_13SM90_TMA_LOADENS16_INS17_ILi2ELi4ELi3EEES1A_NSX_INS5_IJS1B_S1P_EEENS5_IJS1P_SC_EEEEEEENS4_39AutoVectorizingCopyWithAssumedAlignmentILi128EEENS4_14SM90_TMA_STOREES27_S29_S29_EEEvvEEEEvNT_6ParamsE) ;  /* 0xffffff4c02947950 */ /* 0x000fea0003c3ffff */
.L_x_248:
[----:B------:R-:W-:-:S00]  /*b1b0*/  BRA `(.L_x_248) ;  /* 0xfffffffc00fc7947 */ /* 0x000fc0000383ffff */
[----:B------:R-:W-:-:S00]  /*b1c0*/  NOP ;  /* 0x0000000000007918 */ /* 0x000fc00000000000 */
        /* <DEDUP_REMOVED lines=11> */
.L_x_249:


//--------------------- .nv.global.init           --------------------------
	.section	.nv.global.init,"aw",@progbits
.nv.global.init:
	.type		$str$27,@object
	.size		$str$27,($str$28 - $str$27)
$str$27:
        /*0000*/ 	.byte	0x28, 0x61, 0x64, 0x64, 0x72, 0x65, 0x73, 0x73, 0x20, 0x26, 0x20, 0x6d, 0x61, 0x73, 0x6b, 0x29
        /*0010*/ 	.byte	0x20, 0x3d, 0x3d, 0x20, 0x30, 0x00
	.type		$str$28,@object
	.size		$str$28,($str$26 - $str$28)
$str$28:
        /*0016*/ 	.byte	0x2f, 0x74, 0x6d, 0x70, 0x2f, 0x63, 0x75, 0x74, 0x6c, 0x61, 0x73, 0x73, 0x5f, 0x73, 0x77, 0x65
        /*0026*/ 	.byte	0x65, 0x70, 0x5f, 0x73, 0x72, 0x63, 0x2f, 0x69, 0x6e, 0x63, 0x6c, 0x75, 0x64, 0x65, 0x2f, 0x63
        /*0036*/ 	.byte	0x75, 0x74, 0x65, 0x2f, 0x70, 0x6f, 0x69, 0x6e, 0x74, 0x65, 0x72, 0x5f, 0x66, 0x6c, 0x61, 0x67
        /*0046*/ 	.byte	0x67, 0x65, 0x64, 0x2e, 0x68, 0x70, 0x70, 0x00
	.type		$str$26,@object
	.size		$str$26,($str$25 - $str$26)
$str$26:
        /*004e*/ 	.byte	0x2f, 0x74, 0x6d, 0x70, 0x2f, 0x63, 0x75, 0x74, 0x6c, 0x61, 0x73, 0x73, 0x5f, 0x73, 0x77, 0x65
        /*005e*/ 	.byte	0x65, 0x70, 0x5f, 0x73, 0x72, 0x63, 0x2f, 0x69, 0x6e, 0x63, 0x6c, 0x75, 0x64, 0x65, 0x2f, 0x63
        /*006e*/ 	.byte	0x75, 0x74, 0x65, 0x2f, 0x61, 0x74, 0x6f, 0x6d, 0x2f, 0x63, 0x6f, 0x70, 0x79, 0x5f, 0x74, 0x72
        /*007e*/ 	.byte	0x61, 0x69, 0x74, 0x73, 0x5f, 0x73, 0x6d, 0x31, 0x30, 0x30, 0x2e, 0x68, 0x70, 0x70, 0x00
	.type		$str$25,@object
	.size		$str$25,(__unnamed_1 - $str$25)
$str$25:
        /*008d*/ 	.byte	0x28, 0x28, 0x75, 0x69, 0x6e, 0x74, 0x33, 0x32, 0x5f, 0x74, 0x28, 0x74, 0x68, 0x72, 0x65, 0x61
        /*009d*/ 	.byte	0x64, 0x49, 0x64, 0x78, 0x2e, 0x78, 0x29, 0x20, 0x2f, 0x20, 0x33, 0x32, 0x29, 0x20, 0x25, 0x20
        /*00ad*/ 	.byte	0x34, 0x29, 0x20, 0x3d, 0x3d, 0x20, 0x28, 0x28, 0x28, 0x74, 0x6d, 0x65, 0x6d, 0x5f, 0x61, 0x64
        /*00bd*/ 	.byte	0x64, 0x72, 0x20, 0x3e, 0x3e, 0x20, 0x31, 0x36, 0x29, 0x20, 0x2f, 0x20, 0x33, 0x32, 0x29, 0x20
        /*00cd*/ 	.byte	0x25, 0x20, 0x34, 0x29, 0x00
	.type		__unnamed_1,@object
	.size		__unnamed_1,(__unnamed_2 - __unnamed_1)
__unnamed_1:
        /*00d2*/ 	.byte	0x61, 0x75, 0x74, 0x6f, 0x20, 0x63, 0x75, 0x74, 0x65, 0x3a, 0x3a, 0x61, 0x73, 0x5f, 0x70, 0x6f
        /* <DEDUP_REMOVED lines=24> */
        /*0262*/ 	.byte	0x43, 0x3c, 0x38, 0x31, 0x39, 0x32, 0x3e, 0x3e, 0x3e, 0x3e, 0x5d, 0x00
	.type		__unnamed_2,@object
	.size		__unnamed_2,(.L_2 - __unnamed_2)
__unnamed_2:
        /* <DEDUP_REMOVED lines=42> */
        /*050e*/ 	.byte	0x3e, 0x3e, 0x3e, 0x3e, 0x5d, 0x00
.L_2:


//--------------------- .nv.shared._ZN7cutlass13device_kernelINS_4gemm6kernel13GemmUniversalIN4cute5tupleIJiiiiEEENS1_10collective13CollectiveMmaINS1_35MainloopSm100TmaUmmaWarpSpecializedILi32ELi2ELi4ENS5_IJNS4_1CILi2EEENSA_ILi1EEESC_EEEEENS5_IJNSA_ILi256EEENSA_ILi128EEENSA_ILi32EEEEEENS_12float_e4m3_tENS5_IJlSC_lEEESJ_SK_NS4_8TiledMMAINS4_8MMA_AtomIJNS4_10MMA_TraitsINS4_25SM100_MMA_F8F6F4_2x1SM_SSEJSJ_SJ_fSF_SG_NS4_17integral_constantINS4_4UMMA5MajorELSR_0EEESS_NSP_INSQ_7ScaleInELST_0EEESU_EEEEEENS4_6LayoutINS5_IJSC_SC_SC_EEENS5_IJNSA_ILi0EEESZ_SZ_EEEEENS5_IJNS4_10UnderscoreES12_S12_EEEEENS4_18SM100_TMA_2SM_LOADENS4_14ComposedLayoutINS4_7SwizzleILi1ELi4ELi3EEENS4_18smem_ptr_flag_bitsILi8EEENSX_INS5_IJNSA_ILi8EEESH_EEENS5_IJSH_SC_EEEEEEEvNS4_8identityES15_S1F_vS1G_EENS_8epilogue10collective18CollectiveEpilogueINS1I_23Sm100TmaWarpSpecializedILi2ELi2ELi64ELb0ELb0EEEJNS5_IJSG_SG_SH_EEENS5_IJNSX_ISG_SC_EENSX_INSA_ILi64EEESC_EEEEESJ_SK_SJ_SK_NS1I_6fusion15FusionCallbacksIS1M_NS1S_17LinearCombinationISJ_fSJ_fLNS_15FloatRoundStyleE2EEES1N_S1R_JEEENS4_5SM1004TMEM4LOAD26SM100_TMEM_LOAD_32dp32b64xENS4_13SM90_TMA_LOADENS16_INS17_ILi2ELi4ELi3EEES1A_NSX_INS5_IJS1B_S1P_EEENS5_IJS1P_SC_EEEEEEENS4_39AutoVectorizingCopyWithAssumedAlignmentILi128EEENS4_14SM90_TMA_STOREES27_S29_S29_EEEvvEEEEvNT_6ParamsE --------------------------
	.section	.nv.shared._ZN7cutlass13device_kernelINS_4gemm6kernel13GemmUniversalIN4cute5tupleIJiiiiEEENS1_10collective13CollectiveMmaINS1_35MainloopSm100TmaUmmaWarpSpecializedILi32ELi2ELi4ENS5_IJNS4_1CILi2EEENSA_ILi1EEESC_EEEEENS5_IJNSA_ILi256EEENSA_ILi128EEENSA_ILi32EEEEEENS_12float_e4m3_tENS5_IJlSC_lEEESJ_SK_NS4_8TiledMMAINS4_8MMA_AtomIJNS4_10MMA_TraitsINS4_25SM100_MMA_F8F6F4_2x1SM_SSEJSJ_SJ_fSF_SG_NS4_17integral_constantINS4_4UMMA5MajorELSR_0EEESS_NSP_INSQ_7ScaleInELST_0EEESU_EEEEEENS4_6LayoutINS5_IJSC_SC_SC_EEENS5_IJNSA_ILi0EEESZ_SZ_EEEEENS5_IJNS4_10UnderscoreES12_S12_EEEEENS4_18SM100_TMA_2SM_LOADENS4_14ComposedLayoutINS4_7SwizzleILi1ELi4ELi3EEENS4_18smem_ptr_flag_bitsILi8EEENSX_INS5_IJNSA_ILi8EEESH_EEENS5_IJSH_SC_EEEEEEEvNS4_8identityES15_S1F_vS1G_EENS_8epilogue10collective18CollectiveEpilogueINS1I_23Sm100TmaWarpSpecializedILi2ELi2ELi64ELb0ELb0EEEJNS5_IJSG_SG_SH_EEENS5_IJNSX_ISG_SC_EENSX_INSA_ILi64EEESC_EEEEESJ_SK_SJ_SK_NS1I_6fusion15FusionCallbacksIS1M_NS1S_17LinearCombinationISJ_fSJ_fLNS_15FloatRoundStyleE2EEES1N_S1R_JEEENS4_5SM1004TMEM4LOAD26SM100_TMEM_LOAD_32dp32b64xENS4_13SM90_TMA_LOADENS16_INS17_ILi2ELi4ELi3EEES1A_NSX_INS5_IJS1B_S1P_EEENS5_IJS1P_SC_EEEEEEENS4_39AutoVectorizingCopyWithAssumedAlignmentILi128EEENS4_14SM90_TMA_STOREES27_S29_S29_EEEvvEEEEvNT_6ParamsE,"aw",@nobits
	.sectionflags	@""
	.align	16
	.zero		1024


//--------------------- .nv.shared.reserved.0     --------------------------
	.section	.nv.shared.reserved.0,"aw",@nobits
	.weak		__nv_reservedSMEM_offset_0_alias
	.size		__nv_reservedSMEM_offset_0_alias, 0, 64
	.other		__nv_reservedSMEM_offset_0_alias,@"STO_CUDA_RESERVED_SHARED STV_DEFAULT"
__nv_reservedSMEM_offset_0_alias:
	.zero		0
.nv.shared.reserved.0:
	.zero		64
	.weak		__nv_reservedSMEM_tcgen05_partition
	.type		__nv_reservedSMEM_tcgen05_partition,@object
	.size		__nv_reservedSMEM_tcgen05_partition,(.L_0 - __nv_reservedSMEM_tcgen05_partition)
__nv_reservedSMEM_tcgen05_partition:
	.zero		32
.L_0:


//--------------------- .nv.global                --------------------------
	.section	.nv.global,"aw",@nobits
.nv.global:
	.type		_ZN40_INTERNAL_81bdda60_4_k_cu_33fac9f4_225904cute1_E,@object
	.size		_ZN40_INTERNAL_81bdda60_4_k_cu_33fac9f4_225904cute1_E,(_ZN40_INTERNAL_81bdda60_4_k_cu_33fac9f4_225904cuda3std3__45__cpo6cbeginE - _ZN40_INTERNAL_81bdda60_4_k_cu_33fac9f4_225904cute1_E)
_ZN40_INTERNAL_81bdda60_4_k_cu_33fac9f4_225904cute1_E:
	.zero		1
	.type		_ZN40_INTERNAL_81bdda60_4_k_cu_33fac9f4_225904cuda3std3__45__cpo6cbeginE,@object
	.size		_ZN40_INTERNAL_81bdda60_4_k_cu_33fac9f4_225904cuda3std3__45__cpo6cbeginE,(_ZN40_INTERNAL_81bdda60_4_k_cu_33fac9f4_225904cuda3std3__48in_placeE - _ZN40_INTERNAL_81bdda60_4_k_cu_33fac9f4_225904cuda3std3__45__cpo6cbeginE)
_ZN40_INTERNAL_81bdda60_4_k_cu_33fac9f4_225904cuda3std3__45__cpo6cbeginE:
	.zero		1
	.type		_ZN40_INTERNAL_81bdda60_4_k_cu_33fac9f4_225904cuda3std3__48in_placeE,@object
	.size		_ZN40_INTERNAL_81bdda60_4_k_cu_33fac9f4_225904cuda3std3__48in_placeE,(_ZN40_INTERNAL_81bdda60_4_k_cu_33fac9f4_225904cuda3std6ranges3__45__cpo9iter_moveE - _ZN40_INTERNAL_81bdda60_4_k_cu_33fac9f4_225904cuda3std3__48in_placeE)
_ZN40_INTERNAL_81bdda60_4_k_cu_33fac9f4_225904cuda3std3__48in_placeE:
	.zero		1
	.type		_ZN40_INTERNAL_81bdda60_4_k_cu_33fac9f4_225904cuda3std6ranges3__45__cpo9iter_moveE,@object
	.size		_ZN40_INTERNAL_81bdda60_4_k_cu_33fac9f4_225904cuda3std6ranges3__45__cpo9iter_moveE,(_ZN40_INTERNAL_81bdda60_4_k_cu_33fac9f4_225904cuda3std3__45__cpo5beginE - _ZN40_INTERNAL_81bdda60_4_k_cu_33fac9f4_225904cuda3std6ranges3__45__cpo9iter_moveE)
_ZN40_INTERNAL_81bdda60_4_k_cu_33fac9f4_225904cuda3std6ranges3__45__cpo9iter_moveE:
	.zero		1
	.type		_ZN40_INTERNAL_81bdda60_4_k_cu_33fac9f4_225904cuda3std3__45__cpo5beginE,@object
	.size		_ZN40_INTERNAL_81bdda60_4_k_cu_33fac9f4_225904cuda3std3__45__cpo5beginE,(_ZN40_INTERNAL_81bdda60_4_k_cu_33fac9f4_225904cuda3std3__442_GLOBAL__N__81bdda60_4_k_cu_33fac9f4_225906ignoreE - _ZN40_INTERNAL_81bdda60_4_k_cu_33fac9f4_225904cuda3std3__45__cpo5beginE)
_ZN40_INTERNAL_81bdda60_4_k_cu_33fac9f4_225904cuda3std3__45__cpo5beginE:
	.zero		1
	.type		_ZN40_INTERNAL_81bdda60_4_k_cu_33fac9f4_225904cuda3std3__442_GLOBAL__N__81bdda60_4_k_cu_33fac9f4_225906ignoreE,@object
	.size		_ZN40_INTERNAL_81bdda60_4_k_cu_33fac9f4_225904cuda3std3__442_GLOBAL__N__81bdda60_4_k_cu_33fac9f4_225906ignoreE,(_ZN40_INTERNAL_81bdda60_4_k_cu_33fac9f4_225904cute7productE - _ZN40_INTERNAL_81bdda60_4_k_cu_33fac9f4_225904cuda3std3__442_GLOBAL__N__81bdda60_4_k_cu_33fac9f4_225906ignoreE)
_ZN40_INTERNAL_81bdda60_4_k_cu_33fac9f4_225904cuda3std3__442_GLOBAL__N__81bdda60_4_k_cu_33fac9f4_225906ignoreE:
	.zero		1
	.type		_ZN40_INTERNAL_81bdda60_4_k_cu_33fac9f4_225904cute7productE,@object
	.size		_ZN40_INTERNAL_81bdda60_4_k_cu_33fac9f4_225904cute7productE,(_ZN40_INTERNAL_81bdda60_4_k_cu_33fac9f4_225904cuda3std3__45__cpo3endE - _ZN40_INTERNAL_81bdda60_4_k_cu_33fac9f4_225904cute7productE)
_ZN40_INTERNAL_81bdda60_4_k_cu_33fac9f4_225904cute7productE:
	.zero		1
	.type		_ZN40_INTERNAL_81bdda60_4_k_cu_33fac9f4_225904cuda3std3__45__cpo3endE,@object
	.size		_ZN40_INTERNAL_81bdda60_4_k_cu_33fac9f4_225904cuda3std3__45__cpo3endE,(_ZN40_INTERNAL_81bdda60_4_k_cu_33fac9f4_225904cuda3std3__419piecewise_constructE - _ZN40_INTERNAL_81bdda60_4_k_cu_33fac9f4_225904cuda3std3__45__cpo3endE)
_ZN40_INTERNAL_81bdda60_4_k_cu_33fac9f4_225904cuda3std3__45__cpo3endE:
	.zero		1
	.type		_ZN40_INTERNAL_81bdda60_4_k_cu_33fac9f4_225904cuda3std3__419piecewise_constructE,@object
	.size		_ZN40_INTERNAL_81bdda60_4_k_cu_33fac9f4_225904cuda3std3__419piecewise_constructE,(_ZN40_INTERNAL_81bdda60_4_k_cu_33fac9f4_225904cuda3std3__45__cpo4cendE - _ZN40_INTERNAL_81bdda60_4_k_cu_33fac9f4_225904cuda3std3__419piecewise_constructE)
_ZN40_INTERNAL_81bdda60_4_k_cu_33fac9f4_225904cuda3std3__419piecewise_constructE:
	.zero		1
	.type		_ZN40_INTERNAL_81bdda60_4_k_cu_33fac9f4_225904cuda3std3__45__cpo4cendE,@object
	.size		_ZN40_INTERNAL_81bdda60_4_k_cu_33fac9f4_225904cuda3std3__45__cpo4cendE,(_ZN40_INTERNAL_81bdda60_4_k_cu_33fac9f4_225904cuda3std6ranges3__45__cpo4swapE - _ZN40_INTERNAL_81bdda60_4_k_cu_33fac9f4_225904cuda3std3__45__cpo4cendE)
_ZN40_INTERNAL_81bdda60_4_k_cu_33fac9f4_225904cuda3std3__45__cpo4cendE:
	.zero		1
	.type		_ZN40_INTERNAL_81bdda60_4_k_cu_33fac9f4_225904cuda3std6ranges3__45__cpo4swapE,@object
	.size		_ZN40_INTERNAL_81bdda60_4_k_cu_33fac9f4_225904cuda3std6ranges3__45__cpo4swapE,(.L_10 - _ZN40_INTERNAL_81bdda60_4_k_cu_33fac9f4_225904cuda3std6ranges3__45__cpo4swapE)
_ZN40_INTERNAL_81bdda60_4_k_cu_33fac9f4_225904cuda3std6ranges3__45__cpo4swapE:
	.zero		1
.L_10:


//--------------------- .nv.constant0._ZN7cutlass13device_kernelINS_4gemm6kernel13GemmUniversalIN4cute5tupleIJiiiiEEENS1_10collective13CollectiveMmaINS1_35MainloopSm100TmaUmmaWarpSpecializedILi32ELi2ELi4ENS5_IJNS4_1CILi2EEENSA_ILi1EEESC_EEEEENS5_IJNSA_ILi256EEENSA_ILi128EEENSA_ILi32EEEEEENS_12float_e4m3_tENS5_IJlSC_lEEESJ_SK_NS4_8TiledMMAINS4_8MMA_AtomIJNS4_10MMA_TraitsINS4_25SM100_MMA_F8F6F4_2x1SM_SSEJSJ_SJ_fSF_SG_NS4_17integral_constantINS4_4UMMA5MajorELSR_0EEESS_NSP_INSQ_7ScaleInELST_0EEESU_EEEEEENS4_6LayoutINS5_IJSC_SC_SC_EEENS5_IJNSA_ILi0EEESZ_SZ_EEEEENS5_IJNS4_10UnderscoreES12_S12_EEEEENS4_18SM100_TMA_2SM_LOADENS4_14ComposedLayoutINS4_7SwizzleILi1ELi4ELi3EEENS4_18smem_ptr_flag_bitsILi8EEENSX_INS5_IJNSA_ILi8EEESH_EEENS5_IJSH_SC_EEEEEEEvNS4_8identityES15_S1F_vS1G_EENS_8epilogue10collective18CollectiveEpilogueINS1I_23Sm100TmaWarpSpecializedILi2ELi2ELi64ELb0ELb0EEEJNS5_IJSG_SG_SH_EEENS5_IJNSX_ISG_SC_EENSX_INSA_ILi64EEESC_EEEEESJ_SK_SJ_SK_NS1I_6fusion15FusionCallbacksIS1M_NS1S_17LinearCombinationISJ_fSJ_fLNS_15FloatRoundStyleE2EEES1N_S1R_JEEENS4_5SM1004TMEM4LOAD26SM100_TMEM_LOAD_32dp32b64xENS4_13SM90_TMA_LOADENS16_INS17_ILi2ELi4ELi3EEES1A_NSX_INS5_IJS1B_S1P_EEENS5_IJS1P_SC_EEEEEEENS4_39AutoVectorizingCopyWithAssumedAlignmentILi128EEENS4_14SM90_TMA_STOREES27_S29_S29_EEEvvEEEEvNT_6ParamsE --------------------------
	.section	.nv.constant0._ZN7cutlass13device_kernelINS_4gemm6kernel13GemmUniversalIN4cute5tupleIJiiiiEEENS1_10collective13CollectiveMmaINS1_35MainloopSm100TmaUmmaWarpSpecializedILi32ELi2ELi4ENS5_IJNS4_1CILi2EEENSA_ILi1EEESC_EEEEENS5_IJNSA_ILi256EEENSA_ILi128EEENSA_ILi32EEEEEENS_12float_e4m3_tENS5_IJlSC_lEEESJ_SK_NS4_8TiledMMAINS4_8MMA_AtomIJNS4_10MMA_TraitsINS4_25SM100_MMA_F8F6F4_2x1SM_SSEJSJ_SJ_fSF_SG_NS4_17integral_constantINS4_4UMMA5MajorELSR_0EEESS_NSP_INSQ_7ScaleInELST_0EEESU_EEEEEENS4_6LayoutINS5_IJSC_SC_SC_EEENS5_IJNSA_ILi0EEESZ_SZ_EEEEENS5_IJNS4_10UnderscoreES12_S12_EEEEENS4_18SM100_TMA_2SM_LOADENS4_14ComposedLayoutINS4_7SwizzleILi1ELi4ELi3EEENS4_18smem_ptr_flag_bitsILi8EEENSX_INS5_IJNSA_ILi8EEESH_EEENS5_IJSH_SC_EEEEEEEvNS4_8identityES15_S1F_vS1G_EENS_8epilogue10collective18CollectiveEpilogueINS1I_23Sm100TmaWarpSpecializedILi2ELi2ELi64ELb0ELb0EEEJNS5_IJSG_SG_SH_EEENS5_IJNSX_ISG_SC_EENSX_INSA_ILi64EEESC_EEEEESJ_SK_SJ_SK_NS1I_6fusion15FusionCallbacksIS1M_NS1S_17LinearCombinationISJ_fSJ_fLNS_15FloatRoundStyleE2EEES1N_S1R_JEEENS4_5SM1004TMEM4LOAD26SM100_TMEM_LOAD_32dp32b64xENS4_13SM90_TMA_LOADENS16_INS17_ILi2ELi4ELi3EEES1A_NSX_INS5_IJS1B_S1P_EEENS5_IJS1P_SC_EEEEEEENS4_39AutoVectorizingCopyWithAssumedAlignmentILi128EEENS4_14SM90_TMA_STOREES27_S29_S29_EEEvvEEEEvNT_6ParamsE,"a",@progbits
	.sectionflags	@""
	.align	4
.nv.constant0._ZN7cutlass13device_kernelINS_4gemm6kernel13GemmUniversalIN4cute5tupleIJiiiiEEENS1_10collective13CollectiveMmaINS1_35MainloopSm100TmaUmmaWarpSpecializedILi32ELi2ELi4ENS5_IJNS4_1CILi2EEENSA_ILi1EEESC_EEEEENS5_IJNSA_ILi256EEENSA_ILi128EEENSA_ILi32EEEEEENS_12float_e4m3_tENS5_IJlSC_lEEESJ_SK_NS4_8TiledMMAINS4_8MMA_AtomIJNS4_10MMA_TraitsINS4_25SM100_MMA_F8F6F4_2x1SM_SSEJSJ_SJ_fSF_SG_NS4_17integral_constantINS4_4UMMA5MajorELSR_0EEESS_NSP_INSQ_7ScaleInELST_0EEESU_EEEEEENS4_6LayoutINS5_IJSC_SC_SC_EEENS5_IJNSA_ILi0EEESZ_SZ_EEEEENS5_IJNS4_10UnderscoreES12_S12_EEEEENS4_18SM100_TMA_2SM_LOADENS4_14ComposedLayoutINS4_7SwizzleILi1ELi4ELi3EEENS4_18smem_ptr_flag_bitsILi8EEENSX_INS5_IJNSA_ILi8EEESH_EEENS5_IJSH_SC_EEEEEEEvNS4_8identityES15_S1F_vS1G_EENS_8epilogue10collective18CollectiveEpilogueINS1I_23Sm100TmaWarpSpecializedILi2ELi2ELi64ELb0ELb0EEEJNS5_IJSG_SG_SH_EEENS5_IJNSX_ISG_SC_EENSX_INSA_ILi64EEESC_EEEEESJ_SK_SJ_SK_NS1I_6fusion15FusionCallbacksIS1M_NS1S_17LinearCombinationISJ_fSJ_fLNS_15FloatRoundStyleE2EEES1N_S1R_JEEENS4_5SM1004TMEM4LOAD26SM100_TMEM_LOAD_32dp32b64xENS4_13SM90_TMA_LOADENS16_INS17_ILi2ELi4ELi3EEES1A_NSX_INS5_IJS1B_S1P_EEENS5_IJS1P_SC_EEEEEEENS4_39AutoVectorizingCopyWithAssumedAlignmentILi128EEENS4_14SM90_TMA_STOREES27_S29_S29_EEEvvEEEEvNT_6ParamsE:
	.zero		2944


//--------------------- SYMBOLS --------------------------

	.type		.nv.reservedSmem.offset0,@object
	.size		.nv.reservedSmem.offset0,0x4
	.type		.nv.reservedSmem.cap,@object
	.size		.nv.reservedSmem.cap,0x4
	.type		__assertfail,@function
